//
// Generated by NVIDIA NVVM Compiler
//
// Compiler Build ID: CL-36424714
// Cuda compilation tools, release 13.0, V13.0.88
// Based on NVVM 20.0.0
//

.version 9.0
.target sm_100
.address_size 64

	// .globl	_Z14play_all_pairsPK11AgentParamsiimPi
.const .align 4 .b8 d_payA[16] = {3, 0, 0, 0, 0, 0, 0, 0, 5, 0, 0, 0, 1};
.const .align 4 .b8 d_payB[16] = {3, 0, 0, 0, 5, 0, 0, 0, 0, 0, 0, 0, 1};

.visible .entry _Z14play_all_pairsPK11AgentParamsiimPi(
	.param .u64 .ptr .align 1 _Z14play_all_pairsPK11AgentParamsiimPi_param_0,
	.param .u32 _Z14play_all_pairsPK11AgentParamsiimPi_param_1,
	.param .u32 _Z14play_all_pairsPK11AgentParamsiimPi_param_2,
	.param .u64 _Z14play_all_pairsPK11AgentParamsiimPi_param_3,
	.param .u64 .ptr .align 1 _Z14play_all_pairsPK11AgentParamsiimPi_param_4
)
{
	.reg .pred 	%p<108>;
	.reg .b16 	%rs<7>;
	.reg .b32 	%r<191>;
	.reg .b32 	%f<51>;
	.reg .b64 	%rd<254>;

	ld.param.u64 	%rd48, [_Z14play_all_pairsPK11AgentParamsiimPi_param_0];
	ld.param.u32 	%r74, [_Z14play_all_pairsPK11AgentParamsiimPi_param_1];
	ld.param.u32 	%r75, [_Z14play_all_pairsPK11AgentParamsiimPi_param_2];
	mov.u32 	%r76, %ctaid.x;
	mov.u32 	%r77, %ntid.x;
	mov.u32 	%r78, %tid.x;
	mad.lo.s32 	%r79, %r76, %r77, %r78;
	cvt.u64.u32 	%rd1, %r79;
	add.s32 	%r80, %r74, -1;
	cvt.s64.s32 	%rd2, %r80;
	mul.wide.s32 	%rd51, %r80, %r74;
	shr.u64 	%rd52, %rd51, 63;
	add.s64 	%rd53, %rd51, %rd52;
	shr.s64 	%rd54, %rd53, 1;
	setp.le.s64 	%p9, %rd54, %rd1;
	@%p9 bra 	$L__BB0_112;
	cvt.s64.s32 	%rd56, %r74;
	mul.lo.s64 	%rd57, %rd56, %rd2;
	shl.b64 	%rd58, %rd57, 2;
	shl.b64 	%rd59, %rd1, 3;
	sub.s64 	%rd60, %rd58, %rd59;
	add.s64 	%rd239, %rd60, -7;
	mov.b64 	%rd237, 4611686018427387904;
$L__BB0_2:
	mov.u64 	%rd238, %rd237;
	setp.gt.s64 	%p10, %rd238, %rd239;
	shr.u64 	%rd237, %rd238, 2;
	@%p10 bra 	$L__BB0_2;
	setp.eq.s64 	%p11, %rd238, 0;
	mov.b32 	%r167, -1;
	@%p11 bra 	$L__BB0_10;
	mov.b64 	%rd240, 0;
$L__BB0_5:
	add.s64 	%rd9, %rd238, %rd240;
	setp.lt.s64 	%p12, %rd239, %rd9;
	@%p12 bra 	$L__BB0_7;
	sub.s64 	%rd239, %rd239, %rd9;
	shr.s64 	%rd62, %rd240, 1;
	add.s64 	%rd240, %rd238, %rd62;
	bra.uni 	$L__BB0_8;
$L__BB0_7:
	shr.s64 	%rd240, %rd240, 1;
$L__BB0_8:
	shr.u64 	%rd15, %rd238, 2;
	setp.gt.u64 	%p13, %rd238, 3;
	mov.u64 	%rd238, %rd15;
	@%p13 bra 	$L__BB0_5;
	add.s64 	%rd63, %rd240, -1;
	shr.u64 	%rd64, %rd63, 1;
	cvt.u32.u64 	%r167, %rd64;
$L__BB0_10:
	cvta.to.global.u64 	%rd66, %rd48;
	cvt.u32.u64 	%r83, %rd1;
	sub.s32 	%r84, %r74, %r167;
	add.s32 	%r85, %r84, -2;
	cvt.s64.s32 	%rd16, %r85;
	mul.wide.s32 	%rd67, %r74, 2;
	not.b32 	%r86, %r85;
	cvt.s64.s32 	%rd68, %r86;
	add.s64 	%rd69, %rd67, %rd68;
	mul.lo.s64 	%rd70, %rd69, %rd16;
	shr.u64 	%rd71, %rd70, 63;
	add.s64 	%rd72, %rd70, %rd71;
	shr.u64 	%rd73, %rd72, 1;
	cvt.u32.u64 	%r87, %rd73;
	add.s32 	%r88, %r83, %r85;
	sub.s32 	%r89, %r88, %r87;
	add.s32 	%r90, %r89, 1;
	mul.wide.s32 	%rd74, %r85, 32;
	add.s64 	%rd75, %rd66, %rd74;
	ld.global.nc.v2.u32 	{%r3, %r91}, [%rd75];
	mov.b32 	%f1, %r91;
	ld.global.nc.v2.u32 	{%r4, %r92}, [%rd75+8];
	mov.b32 	%f2, %r92;
	ld.global.nc.u64 	%rd17, [%rd75+16];
	ld.global.nc.u64 	%rd18, [%rd75+24];
	cvt.s64.s32 	%rd19, %r90;
	mul.wide.s32 	%rd76, %r90, 32;
	add.s64 	%rd77, %rd66, %rd76;
	ld.global.nc.v2.u32 	{%r5, %r93}, [%rd77];
	mov.b32 	%f3, %r93;
	ld.global.nc.v2.u32 	{%r6, %r94}, [%rd77+8];
	mov.b32 	%f4, %r94;
	ld.global.nc.u64 	%rd20, [%rd77+16];
	ld.global.nc.u64 	%rd21, [%rd77+24];
	setp.ne.s32 	%p14, %r3, 12;
	mov.b32 	%r171, 0;
	mov.f32 	%f49, 0f00000000;
	mov.b64 	%rd246, 0;
	mov.u64 	%rd247, %rd246;
	@%p14 bra 	$L__BB0_18;
	shl.b32 	%r95, %r4, 1;
	mov.b32 	%r96, 2;
	shl.b32 	%r7, %r96, %r95;
	setp.lt.s32 	%p15, %r7, 1;
	mov.u64 	%rd246, %rd17;
	mov.f32 	%f49, %f1;
	mov.u32 	%r171, %r4;
	mov.u64 	%rd247, %rd18;
	@%p15 bra 	$L__BB0_18;
	setp.lt.u32 	%p16, %r7, 8;
	mov.b32 	%r169, 0;
	@%p16 bra 	$L__BB0_15;
	and.b32  	%r169, %r7, 715827880;
	and.b32  	%r98, %r7, 1073741816;
	neg.s32 	%r168, %r98;
	add.s64 	%rd244, %rd17, 16;
	add.s64 	%rd243, %rd18, 16;
$L__BB0_14:
	.pragma "nounroll";
	mov.b32 	%r99, 0;
	st.u32 	[%rd244+-16], %r99;
	st.u32 	[%rd243+-16], %r99;
	st.u32 	[%rd244+-12], %r99;
	st.u32 	[%rd243+-12], %r99;
	st.u32 	[%rd244+-8], %r99;
	st.u32 	[%rd243+-8], %r99;
	st.u32 	[%rd244+-4], %r99;
	st.u32 	[%rd243+-4], %r99;
	st.u32 	[%rd244], %r99;
	st.u32 	[%rd243], %r99;
	st.u32 	[%rd244+4], %r99;
	st.u32 	[%rd243+4], %r99;
	st.u32 	[%rd244+8], %r99;
	st.u32 	[%rd243+8], %r99;
	st.u32 	[%rd244+12], %r99;
	st.u32 	[%rd243+12], %r99;
	add.s32 	%r168, %r168, 8;
	add.s64 	%rd244, %rd244, 32;
	add.s64 	%rd243, %rd243, 32;
	setp.ne.s32 	%p17, %r168, 0;
	@%p17 bra 	$L__BB0_14;
$L__BB0_15:
	setp.ne.s32 	%p18, %r4, 0;
	mov.u64 	%rd246, %rd17;
	mov.f32 	%f49, %f1;
	mov.u32 	%r171, %r4;
	mov.u64 	%rd247, %rd18;
	@%p18 bra 	$L__BB0_18;
	mul.wide.u32 	%rd245, %r169, 4;
	cvt.u16.u32 	%rs1, %r7;
	shr.u16 	%rs2, %rs1, 1;
	and.b16  	%rs3, %rs2, 1;
	mul.wide.u16 	%r100, %rs3, 2;
	neg.s32 	%r170, %r100;
$L__BB0_17:
	.pragma "nounroll";
	add.s64 	%rd78, %rd17, %rd245;
	mov.b32 	%r171, 0;
	st.u32 	[%rd78], %r171;
	add.s64 	%rd79, %rd18, %rd245;
	st.u32 	[%rd79], %r171;
	add.s64 	%rd245, %rd245, 4;
	add.s32 	%r170, %r170, 1;
	setp.ne.s32 	%p19, %r170, 0;
	mov.u64 	%rd246, %rd17;
	mov.f32 	%f49, %f1;
	mov.u64 	%rd247, %rd18;
	@%p19 bra 	$L__BB0_17;
$L__BB0_18:
	setp.ne.s32 	%p20, %r5, 12;
	mov.b32 	%r175, 0;
	mov.f32 	%f50, 0f00000000;
	mov.b64 	%rd251, 0;
	mov.u64 	%rd252, %rd251;
	@%p20 bra 	$L__BB0_26;
	shl.b32 	%r103, %r6, 1;
	mov.b32 	%r104, 2;
	shl.b32 	%r17, %r104, %r103;
	setp.lt.s32 	%p21, %r17, 1;
	mov.u64 	%rd251, %rd21;
	mov.u64 	%rd252, %rd20;
	mov.f32 	%f50, %f3;
	mov.u32 	%r175, %r6;
	@%p21 bra 	$L__BB0_26;
	setp.lt.u32 	%p22, %r17, 8;
	mov.b32 	%r173, 0;
	@%p22 bra 	$L__BB0_23;
	and.b32  	%r173, %r17, 715827880;
	and.b32  	%r106, %r17, 1073741816;
	neg.s32 	%r172, %r106;
	add.s64 	%rd249, %rd20, 16;
	add.s64 	%rd248, %rd21, 16;
$L__BB0_22:
	.pragma "nounroll";
	mov.b32 	%r107, 0;
	st.u32 	[%rd249+-16], %r107;
	st.u32 	[%rd248+-16], %r107;
	st.u32 	[%rd249+-12], %r107;
	st.u32 	[%rd248+-12], %r107;
	st.u32 	[%rd249+-8], %r107;
	st.u32 	[%rd248+-8], %r107;
	st.u32 	[%rd249+-4], %r107;
	st.u32 	[%rd248+-4], %r107;
	st.u32 	[%rd249], %r107;
	st.u32 	[%rd248], %r107;
	st.u32 	[%rd249+4], %r107;
	st.u32 	[%rd248+4], %r107;
	st.u32 	[%rd249+8], %r107;
	st.u32 	[%rd248+8], %r107;
	st.u32 	[%rd249+12], %r107;
	st.u32 	[%rd248+12], %r107;
	add.s32 	%r172, %r172, 8;
	add.s64 	%rd249, %rd249, 32;
	add.s64 	%rd248, %rd248, 32;
	setp.ne.s32 	%p23, %r172, 0;
	@%p23 bra 	$L__BB0_22;
$L__BB0_23:
	setp.ne.s32 	%p24, %r6, 0;
	mov.u64 	%rd251, %rd21;
	mov.u64 	%rd252, %rd20;
	mov.f32 	%f50, %f3;
	mov.u32 	%r175, %r6;
	@%p24 bra 	$L__BB0_26;
	mul.wide.u32 	%rd250, %r173, 4;
	cvt.u16.u32 	%rs4, %r17;
	shr.u16 	%rs5, %rs4, 1;
	and.b16  	%rs6, %rs5, 1;
	mul.wide.u16 	%r108, %rs6, 2;
	neg.s32 	%r174, %r108;
$L__BB0_25:
	.pragma "nounroll";
	add.s64 	%rd81, %rd20, %rd250;
	mov.b32 	%r175, 0;
	st.u32 	[%rd81], %r175;
	add.s64 	%rd82, %rd21, %rd250;
	st.u32 	[%rd82], %r175;
	add.s64 	%rd250, %rd250, 4;
	add.s32 	%r174, %r174, 1;
	setp.ne.s32 	%p25, %r174, 0;
	mov.u64 	%rd251, %rd21;
	mov.u64 	%rd252, %rd20;
	mov.f32 	%f50, %f3;
	@%p25 bra 	$L__BB0_25;
$L__BB0_26:
	setp.lt.s32 	%p26, %r75, 1;
	mov.b32 	%r189, 0;
	mov.u32 	%r190, %r189;
	@%p26 bra 	$L__BB0_111;
	neg.s32 	%r176, %r75;
	mov.b32 	%r186, -1;
	mov.b32 	%r190, 0;
	mov.b64 	%rd253, 0;
	mul.lo.s64 	%rd111, %rd16, -3372029247567499371;
	mul.lo.s64 	%rd112, %rd19, -6752110988234923001;
	xor.b64  	%rd113, %rd111, %rd112;
	mov.u32 	%r189, %r190;
	mov.u32 	%r185, %r186;
	mov.u32 	%r181, %r190;
	mov.u32 	%r182, %r190;
	mov.u32 	%r183, %r190;
	mov.u32 	%r184, %r190;
$L__BB0_28:
	.pragma "nounroll";
	mov.u32 	%r32, %r185;
	setp.gt.s32 	%p27, %r3, 6;
	@%p27 bra 	$L__BB0_42;
	setp.gt.s32 	%p35, %r3, 3;
	@%p35 bra 	$L__BB0_37;
	setp.eq.s32 	%p39, %r3, 1;
	mov.u32 	%r185, %r3;
	@%p39 bra 	$L__BB0_66;
	setp.eq.s32 	%p40, %r3, 2;
	@%p40 bra 	$L__BB0_52;
	setp.eq.s32 	%p41, %r3, 3;
	@%p41 bra 	$L__BB0_33;
	bra.uni 	$L__BB0_51;
$L__BB0_33:
	mov.b32 	%r117, 0;
	setp.eq.s32 	%p54, %r186, -1;
	mov.u32 	%r185, %r117;
	@%p54 bra 	$L__BB0_66;
	setp.ne.s32 	%p55, %r186, 1;
	mov.u32 	%r185, %r186;
	@%p55 bra 	$L__BB0_66;
	ld.param.u64 	%rd230, [_Z14play_all_pairsPK11AgentParamsiimPi_param_3];
	xor.b64  	%rd110, %rd230, %rd253;
	xor.b64  	%rd114, %rd110, %rd113;
	add.s64 	%rd115, %rd114, -7046029254386353131;
	shr.u64 	%rd116, %rd115, 30;
	xor.b64  	%rd117, %rd116, %rd115;
	mul.lo.s64 	%rd118, %rd117, -4658895280553007687;
	shr.u64 	%rd119, %rd118, 27;
	xor.b64  	%rd120, %rd119, %rd118;
	mul.lo.s64 	%rd121, %rd120, -7723592293110705685;
	shr.u64 	%rd122, %rd121, 40;
	cvt.rn.f32.u64 	%f13, %rd122;
	mul.f32 	%f14, %f13, 0f33800000;
	setp.lt.f32 	%p56, %f14, %f2;
	mov.u32 	%r185, %r117;
	@%p56 bra 	$L__BB0_66;
	mov.u32 	%r185, %r186;
	bra.uni 	$L__BB0_66;
$L__BB0_37:
	setp.eq.s32 	%p36, %r3, 4;
	@%p36 bra 	$L__BB0_53;
	setp.eq.s32 	%p37, %r3, 5;
	@%p37 bra 	$L__BB0_54;
	setp.eq.s32 	%p38, %r3, 6;
	@%p38 bra 	$L__BB0_40;
	bra.uni 	$L__BB0_51;
$L__BB0_40:
	setp.ne.s32 	%p49, %r32, %r186;
	@%p49 bra 	$L__BB0_55;
	setp.eq.s32 	%p51, %r186, -1;
	selp.b32 	%r185, 0, %r186, %p51;
	bra.uni 	$L__BB0_66;
$L__BB0_42:
	setp.gt.s32 	%p28, %r3, 9;
	@%p28 bra 	$L__BB0_48;
	setp.eq.s32 	%p32, %r3, 7;
	@%p32 bra 	$L__BB0_56;
	setp.eq.s32 	%p33, %r3, 8;
	@%p33 bra 	$L__BB0_57;
	setp.eq.s32 	%p34, %r3, 9;
	@%p34 bra 	$L__BB0_46;
	bra.uni 	$L__BB0_51;
$L__BB0_46:
	setp.eq.s32 	%p44, %r183, 0;
	mov.b32 	%r185, 1;
	@%p44 bra 	$L__BB0_66;
	setp.eq.s32 	%p45, %r186, -1;
	selp.b32 	%r185, 0, %r186, %p45;
	bra.uni 	$L__BB0_66;
$L__BB0_48:
	setp.eq.s32 	%p29, %r3, 10;
	@%p29 bra 	$L__BB0_59;
	setp.eq.s32 	%p30, %r3, 11;
	@%p30 bra 	$L__BB0_60;
	setp.eq.s32 	%p31, %r3, 12;
	@%p31 bra 	$L__BB0_61;
$L__BB0_51:
	mov.b32 	%r185, 0;
	bra.uni 	$L__BB0_66;
$L__BB0_52:
	setp.eq.s32 	%p57, %r186, -1;
	selp.b32 	%r185, 0, %r186, %p57;
	bra.uni 	$L__BB0_66;
$L__BB0_53:
	setp.ne.s32 	%p53, %r183, 0;
	selp.u32 	%r185, 1, 0, %p53;
	bra.uni 	$L__BB0_66;
$L__BB0_54:
	ld.param.u64 	%rd229, [_Z14play_all_pairsPK11AgentParamsiimPi_param_3];
	xor.b64  	%rd97, %rd229, %rd253;
	mul.lo.s64 	%rd98, %rd16, -3372029247567499371;
	mul.lo.s64 	%rd99, %rd19, -6752110988234923001;
	xor.b64  	%rd100, %rd98, %rd99;
	xor.b64  	%rd101, %rd97, %rd100;
	add.s64 	%rd102, %rd101, -7046029254386353131;
	shr.u64 	%rd103, %rd102, 30;
	xor.b64  	%rd104, %rd103, %rd102;
	mul.lo.s64 	%rd105, %rd104, -4658895280553007687;
	shr.u64 	%rd106, %rd105, 27;
	xor.b64  	%rd107, %rd106, %rd105;
	mul.lo.s64 	%rd108, %rd107, -7723592293110705685;
	shr.u64 	%rd109, %rd108, 40;
	cvt.rn.f32.u64 	%f11, %rd109;
	mul.f32 	%f12, %f11, 0f33800000;
	setp.geu.f32 	%p52, %f12, 0f3F000000;
	selp.u32 	%r185, 1, 0, %p52;
	bra.uni 	$L__BB0_66;
$L__BB0_55:
	setp.eq.s32 	%p50, %r32, -1;
	sub.s32 	%r116, 1, %r32;
	selp.b32 	%r185, 1, %r116, %p50;
	bra.uni 	$L__BB0_66;
$L__BB0_56:
	setp.eq.s32 	%p48, %r32, -1;
	sub.s32 	%r115, 1, %r32;
	selp.b32 	%r185, 0, %r115, %p48;
	bra.uni 	$L__BB0_66;
$L__BB0_57:
	ld.param.u64 	%rd228, [_Z14play_all_pairsPK11AgentParamsiimPi_param_3];
	xor.b64  	%rd84, %rd228, %rd253;
	mul.lo.s64 	%rd85, %rd16, -3372029247567499371;
	mul.lo.s64 	%rd86, %rd19, -6752110988234923001;
	xor.b64  	%rd87, %rd85, %rd86;
	xor.b64  	%rd88, %rd84, %rd87;
	add.s64 	%rd89, %rd88, -7046029254386353131;
	shr.u64 	%rd90, %rd89, 30;
	xor.b64  	%rd91, %rd90, %rd89;
	mul.lo.s64 	%rd92, %rd91, -4658895280553007687;
	shr.u64 	%rd93, %rd92, 27;
	xor.b64  	%rd94, %rd93, %rd92;
	mul.lo.s64 	%rd95, %rd94, -7723592293110705685;
	shr.u64 	%rd96, %rd95, 40;
	cvt.rn.f32.u64 	%f9, %rd96;
	mul.f32 	%f10, %f9, 0f33800000;
	setp.lt.f32 	%p46, %f10, 0f3DCCCCCD;
	mov.b32 	%r185, 1;
	@%p46 bra 	$L__BB0_66;
	setp.eq.s32 	%p47, %r186, -1;
	selp.b32 	%r185, 0, %r186, %p47;
	bra.uni 	$L__BB0_66;
$L__BB0_59:
	setp.eq.s32 	%p43, %r32, -1;
	selp.b32 	%r185, 0, %r32, %p43;
	bra.uni 	$L__BB0_66;
$L__BB0_60:
	setp.eq.s32 	%p42, %r186, -1;
	selp.b32 	%r185, 1, %r186, %p42;
	bra.uni 	$L__BB0_66;
$L__BB0_61:
	setp.gt.s32 	%p58, %r171, 0;
	@%p58 bra 	$L__BB0_63;
	ld.f32 	%f21, [%rd247];
	ld.f32 	%f22, [%rd247+4];
	setp.ltu.f32 	%p1, %f21, %f22;
	selp.u32 	%r185, 1, 0, %p1;
	bra.uni 	$L__BB0_66;
$L__BB0_63:
	ld.param.u64 	%rd231, [_Z14play_all_pairsPK11AgentParamsiimPi_param_3];
	xor.b64  	%rd123, %rd231, %rd253;
	mul.lo.s64 	%rd124, %rd16, -3372029247567499371;
	mul.lo.s64 	%rd125, %rd19, -6752110988234923001;
	xor.b64  	%rd126, %rd124, %rd125;
	xor.b64  	%rd45, %rd123, %rd126;
	add.s64 	%rd127, %rd45, -7046029254386353131;
	shr.u64 	%rd128, %rd127, 30;
	xor.b64  	%rd129, %rd128, %rd127;
	mul.lo.s64 	%rd130, %rd129, -4658895280553007687;
	shr.u64 	%rd131, %rd130, 27;
	xor.b64  	%rd132, %rd131, %rd130;
	mul.lo.s64 	%rd133, %rd132, -7723592293110705685;
	shr.u64 	%rd134, %rd133, 40;
	cvt.rn.f32.u64 	%f15, %rd134;
	mul.f32 	%f16, %f15, 0f33800000;
	setp.geu.f32 	%p59, %f16, %f49;
	@%p59 bra 	$L__BB0_65;
	xor.b64  	%rd137, %rd45, -8834553413625063778;
	add.s64 	%rd138, %rd137, -7046029254386353131;
	shr.u64 	%rd139, %rd138, 30;
	xor.b64  	%rd140, %rd139, %rd138;
	mul.lo.s64 	%rd141, %rd140, -4658895280553007687;
	shr.u64 	%rd142, %rd141, 27;
	xor.b64  	%rd143, %rd142, %rd141;
	mul.lo.s64 	%rd144, %rd143, -7723592293110705685;
	shr.u64 	%rd145, %rd144, 40;
	cvt.rn.f32.u64 	%f19, %rd145;
	mul.f32 	%f20, %f19, 0f33800000;
	setp.geu.f32 	%p2, %f20, 0f3F000000;
	selp.u32 	%r185, 1, 0, %p2;
	bra.uni 	$L__BB0_66;
$L__BB0_65:
	shl.b32 	%r119, %r184, 1;
	mul.wide.u32 	%rd135, %r119, 4;
	add.s64 	%rd136, %rd247, %rd135;
	ld.f32 	%f17, [%rd136];
	ld.f32 	%f18, [%rd136+4];
	setp.ltu.f32 	%p3, %f17, %f18;
	selp.u32 	%r185, 1, 0, %p3;
$L__BB0_66:
	setp.gt.s32 	%p60, %r5, 6;
	@%p60 bra 	$L__BB0_80;
	setp.gt.s32 	%p68, %r5, 3;
	@%p68 bra 	$L__BB0_75;
	setp.eq.s32 	%p72, %r5, 1;
	mov.u32 	%r186, %r5;
	@%p72 bra 	$L__BB0_104;
	setp.eq.s32 	%p73, %r5, 2;
	@%p73 bra 	$L__BB0_90;
	setp.eq.s32 	%p74, %r5, 3;
	@%p74 bra 	$L__BB0_71;
	bra.uni 	$L__BB0_89;
$L__BB0_71:
	mov.b32 	%r125, 0;
	setp.eq.s32 	%p87, %r32, -1;
	mov.u32 	%r186, %r125;
	@%p87 bra 	$L__BB0_104;
	setp.ne.s32 	%p88, %r32, 1;
	mov.u32 	%r186, %r32;
	@%p88 bra 	$L__BB0_104;
	ld.param.u64 	%rd234, [_Z14play_all_pairsPK11AgentParamsiimPi_param_3];
	xor.b64  	%rd174, %rd234, %rd253;
	mul.lo.s64 	%rd175, %rd16, -3372029247567499371;
	mul.lo.s64 	%rd176, %rd19, -6752110988234923001;
	xor.b64  	%rd177, %rd175, %rd176;
	xor.b64  	%rd178, %rd174, %rd177;
	xor.b64  	%rd179, %rd178, -4417276706812531889;
	add.s64 	%rd180, %rd179, -7046029254386353131;
	shr.u64 	%rd181, %rd180, 30;
	xor.b64  	%rd182, %rd181, %rd180;
	mul.lo.s64 	%rd183, %rd182, -4658895280553007687;
	shr.u64 	%rd184, %rd183, 27;
	xor.b64  	%rd185, %rd184, %rd183;
	mul.lo.s64 	%rd186, %rd185, -7723592293110705685;
	shr.u64 	%rd187, %rd186, 40;
	cvt.rn.f32.u64 	%f27, %rd187;
	mul.f32 	%f28, %f27, 0f33800000;
	setp.lt.f32 	%p89, %f28, %f4;
	mov.u32 	%r186, %r125;
	@%p89 bra 	$L__BB0_104;
	mov.u32 	%r186, %r32;
	bra.uni 	$L__BB0_104;
$L__BB0_75:
	setp.eq.s32 	%p69, %r5, 4;
	@%p69 bra 	$L__BB0_91;
	setp.eq.s32 	%p70, %r5, 5;
	@%p70 bra 	$L__BB0_92;
	setp.eq.s32 	%p71, %r5, 6;
	@%p71 bra 	$L__BB0_78;
	bra.uni 	$L__BB0_89;
$L__BB0_78:
	setp.ne.s32 	%p82, %r186, %r32;
	@%p82 bra 	$L__BB0_93;
	setp.eq.s32 	%p84, %r186, -1;
	selp.b32 	%r186, 0, %r186, %p84;
	bra.uni 	$L__BB0_104;
$L__BB0_80:
	setp.gt.s32 	%p61, %r5, 9;
	@%p61 bra 	$L__BB0_86;
	setp.eq.s32 	%p65, %r5, 7;
	@%p65 bra 	$L__BB0_94;
	setp.eq.s32 	%p66, %r5, 8;
	@%p66 bra 	$L__BB0_95;
	setp.eq.s32 	%p67, %r5, 9;
	@%p67 bra 	$L__BB0_84;
	bra.uni 	$L__BB0_89;
$L__BB0_84:
	setp.eq.s32 	%p77, %r181, 0;
	mov.b32 	%r186, 1;
	@%p77 bra 	$L__BB0_104;
	setp.eq.s32 	%p78, %r32, -1;
	selp.b32 	%r186, 0, %r32, %p78;
	bra.uni 	$L__BB0_104;
$L__BB0_86:
	setp.eq.s32 	%p62, %r5, 10;
	@%p62 bra 	$L__BB0_97;
	setp.eq.s32 	%p63, %r5, 11;
	@%p63 bra 	$L__BB0_98;
	setp.eq.s32 	%p64, %r5, 12;
	@%p64 bra 	$L__BB0_99;
$L__BB0_89:
	mov.b32 	%r186, 0;
	bra.uni 	$L__BB0_104;
$L__BB0_90:
	setp.eq.s32 	%p90, %r32, -1;
	selp.b32 	%r186, 0, %r32, %p90;
	bra.uni 	$L__BB0_104;
$L__BB0_91:
	setp.ne.s32 	%p86, %r181, 0;
	selp.u32 	%r186, 1, 0, %p86;
	bra.uni 	$L__BB0_104;
$L__BB0_92:
	ld.param.u64 	%rd233, [_Z14play_all_pairsPK11AgentParamsiimPi_param_3];
	xor.b64  	%rd160, %rd233, %rd253;
	mul.lo.s64 	%rd161, %rd16, -3372029247567499371;
	mul.lo.s64 	%rd162, %rd19, -6752110988234923001;
	xor.b64  	%rd163, %rd161, %rd162;
	xor.b64  	%rd164, %rd160, %rd163;
	xor.b64  	%rd165, %rd164, -4417276706812531889;
	add.s64 	%rd166, %rd165, -7046029254386353131;
	shr.u64 	%rd167, %rd166, 30;
	xor.b64  	%rd168, %rd167, %rd166;
	mul.lo.s64 	%rd169, %rd168, -4658895280553007687;
	shr.u64 	%rd170, %rd169, 27;
	xor.b64  	%rd171, %rd170, %rd169;
	mul.lo.s64 	%rd172, %rd171, -7723592293110705685;
	shr.u64 	%rd173, %rd172, 40;
	cvt.rn.f32.u64 	%f25, %rd173;
	mul.f32 	%f26, %f25, 0f33800000;
	setp.geu.f32 	%p85, %f26, 0f3F000000;
	selp.u32 	%r186, 1, 0, %p85;
	bra.uni 	$L__BB0_104;
$L__BB0_93:
	setp.eq.s32 	%p83, %r186, -1;
	sub.s32 	%r124, 1, %r186;
	selp.b32 	%r186, 1, %r124, %p83;
	bra.uni 	$L__BB0_104;
$L__BB0_94:
	setp.eq.s32 	%p81, %r186, -1;
	sub.s32 	%r123, 1, %r186;
	selp.b32 	%r186, 0, %r123, %p81;
	bra.uni 	$L__BB0_104;
$L__BB0_95:
	ld.param.u64 	%rd232, [_Z14play_all_pairsPK11AgentParamsiimPi_param_3];
	xor.b64  	%rd146, %rd232, %rd253;
	mul.lo.s64 	%rd147, %rd16, -3372029247567499371;
	mul.lo.s64 	%rd148, %rd19, -6752110988234923001;
	xor.b64  	%rd149, %rd147, %rd148;
	xor.b64  	%rd150, %rd146, %rd149;
	xor.b64  	%rd151, %rd150, -4417276706812531889;
	add.s64 	%rd152, %rd151, -7046029254386353131;
	shr.u64 	%rd153, %rd152, 30;
	xor.b64  	%rd154, %rd153, %rd152;
	mul.lo.s64 	%rd155, %rd154, -4658895280553007687;
	shr.u64 	%rd156, %rd155, 27;
	xor.b64  	%rd157, %rd156, %rd155;
	mul.lo.s64 	%rd158, %rd157, -7723592293110705685;
	shr.u64 	%rd159, %rd158, 40;
	cvt.rn.f32.u64 	%f23, %rd159;
	mul.f32 	%f24, %f23, 0f33800000;
	setp.lt.f32 	%p79, %f24, 0f3DCCCCCD;
	mov.b32 	%r186, 1;
	@%p79 bra 	$L__BB0_104;
	setp.eq.s32 	%p80, %r32, -1;
	selp.b32 	%r186, 0, %r32, %p80;
	bra.uni 	$L__BB0_104;
$L__BB0_97:
	setp.eq.s32 	%p76, %r186, -1;
	selp.b32 	%r186, 0, %r186, %p76;
	bra.uni 	$L__BB0_104;
$L__BB0_98:
	setp.eq.s32 	%p75, %r32, -1;
	selp.b32 	%r186, 1, %r32, %p75;
	bra.uni 	$L__BB0_104;
$L__BB0_99:
	setp.gt.s32 	%p91, %r175, 0;
	@%p91 bra 	$L__BB0_101;
	ld.f32 	%f35, [%rd251];
	ld.f32 	%f36, [%rd251+4];
	setp.ltu.f32 	%p5, %f35, %f36;
	selp.u32 	%r186, 1, 0, %p5;
	bra.uni 	$L__BB0_104;
$L__BB0_101:
	ld.param.u64 	%rd235, [_Z14play_all_pairsPK11AgentParamsiimPi_param_3];
	xor.b64  	%rd188, %rd235, %rd253;
	mul.lo.s64 	%rd189, %rd16, -3372029247567499371;
	mul.lo.s64 	%rd190, %rd19, -6752110988234923001;
	xor.b64  	%rd191, %rd189, %rd190;
	xor.b64  	%rd46, %rd188, %rd191;
	xor.b64  	%rd192, %rd46, -4417276706812531889;
	add.s64 	%rd193, %rd192, -7046029254386353131;
	shr.u64 	%rd194, %rd193, 30;
	xor.b64  	%rd195, %rd194, %rd193;
	mul.lo.s64 	%rd196, %rd195, -4658895280553007687;
	shr.u64 	%rd197, %rd196, 27;
	xor.b64  	%rd198, %rd197, %rd196;
	mul.lo.s64 	%rd199, %rd198, -7723592293110705685;
	shr.u64 	%rd200, %rd199, 40;
	cvt.rn.f32.u64 	%f29, %rd200;
	mul.f32 	%f30, %f29, 0f33800000;
	setp.geu.f32 	%p92, %f30, %f50;
	@%p92 bra 	$L__BB0_103;
	xor.b64  	%rd203, %rd46, 5194913953271955949;
	add.s64 	%rd204, %rd203, -7046029254386353131;
	shr.u64 	%rd205, %rd204, 30;
	xor.b64  	%rd206, %rd205, %rd204;
	mul.lo.s64 	%rd207, %rd206, -4658895280553007687;
	shr.u64 	%rd208, %rd207, 27;
	xor.b64  	%rd209, %rd208, %rd207;
	mul.lo.s64 	%rd210, %rd209, -7723592293110705685;
	shr.u64 	%rd211, %rd210, 40;
	cvt.rn.f32.u64 	%f33, %rd211;
	mul.f32 	%f34, %f33, 0f33800000;
	setp.geu.f32 	%p6, %f34, 0f3F000000;
	selp.u32 	%r186, 1, 0, %p6;
	bra.uni 	$L__BB0_104;
$L__BB0_103:
	shl.b32 	%r127, %r182, 1;
	mul.wide.u32 	%rd201, %r127, 4;
	add.s64 	%rd202, %rd251, %rd201;
	ld.f32 	%f31, [%rd202];
	ld.f32 	%f32, [%rd202+4];
	setp.ltu.f32 	%p7, %f31, %f32;
	selp.u32 	%r186, 1, 0, %p7;
$L__BB0_104:
	setp.ne.s32 	%p93, %r3, 12;
	shl.b32 	%r129, %r185, 1;
	or.b32  	%r130, %r186, %r129;
	mul.wide.s32 	%rd212, %r130, 4;
	mov.u64 	%rd213, d_payA;
	add.s64 	%rd214, %rd213, %rd212;
	ld.const.u32 	%r61, [%rd214];
	mov.u64 	%rd215, d_payB;
	add.s64 	%rd216, %rd215, %rd212;
	ld.const.u32 	%r62, [%rd216];
	add.s32 	%r189, %r61, %r189;
	add.s32 	%r190, %r62, %r190;
	@%p93 bra 	$L__BB0_107;
	setp.lt.s32 	%p94, %r171, 1;
	setp.eq.s32 	%p95, %r171, 0;
	shl.b32 	%r131, %r184, 1;
	selp.b32 	%r132, 0, %r131, %p95;
	add.s32 	%r133, %r185, %r132;
	mul.wide.s32 	%rd217, %r133, 4;
	add.s64 	%rd218, %rd246, %rd217;
	ld.u32 	%r134, [%rd218];
	add.s32 	%r135, %r134, 1;
	st.u32 	[%rd218], %r135;
	add.s64 	%rd219, %rd247, %rd217;
	ld.f32 	%f37, [%rd219];
	cvt.rn.f32.s32 	%f38, %r61;
	sub.f32 	%f39, %f38, %f37;
	cvt.rn.f32.s32 	%f40, %r135;
	div.rn.f32 	%f41, %f39, %f40;
	add.f32 	%f42, %f37, %f41;
	st.f32 	[%rd219], %f42;
	@%p94 bra 	$L__BB0_107;
	shl.b32 	%r136, %r184, 2;
	shl.b32 	%r137, %r185, 1;
	or.b32  	%r138, %r137, %r136;
	or.b32  	%r139, %r138, %r186;
	shl.b32 	%r140, %r171, 1;
	mov.b32 	%r141, -1;
	shl.b32 	%r142, %r141, %r140;
	not.b32 	%r143, %r142;
	and.b32  	%r184, %r139, %r143;
$L__BB0_107:
	setp.ne.s32 	%p96, %r5, 12;
	@%p96 bra 	$L__BB0_110;
	setp.lt.s32 	%p97, %r175, 1;
	setp.eq.s32 	%p98, %r175, 0;
	shl.b32 	%r144, %r182, 1;
	selp.b32 	%r145, 0, %r144, %p98;
	add.s32 	%r146, %r186, %r145;
	mul.wide.s32 	%rd220, %r146, 4;
	add.s64 	%rd221, %rd252, %rd220;
	ld.u32 	%r147, [%rd221];
	add.s32 	%r148, %r147, 1;
	st.u32 	[%rd221], %r148;
	add.s64 	%rd222, %rd251, %rd220;
	ld.f32 	%f43, [%rd222];
	cvt.rn.f32.s32 	%f44, %r62;
	sub.f32 	%f45, %f44, %f43;
	cvt.rn.f32.s32 	%f46, %r148;
	div.rn.f32 	%f47, %f45, %f46;
	add.f32 	%f48, %f43, %f47;
	st.f32 	[%rd222], %f48;
	@%p97 bra 	$L__BB0_110;
	shl.b32 	%r149, %r182, 2;
	shl.b32 	%r150, %r186, 1;
	or.b32  	%r151, %r149, %r150;
	or.b32  	%r152, %r151, %r185;
	shl.b32 	%r153, %r175, 1;
	mov.b32 	%r154, -1;
	shl.b32 	%r155, %r154, %r153;
	not.b32 	%r156, %r155;
	and.b32  	%r182, %r152, %r156;
$L__BB0_110:
	setp.eq.s32 	%p99, %r186, 1;
	selp.u32 	%r157, 1, 0, %p99;
	add.s32 	%r183, %r183, %r157;
	setp.eq.s32 	%p100, %r185, 1;
	selp.u32 	%r158, 1, 0, %p100;
	add.s32 	%r181, %r181, %r158;
	add.s64 	%rd253, %rd253, -7046029254386353131;
	add.s32 	%r176, %r176, 1;
	setp.ne.s32 	%p101, %r176, 0;
	@%p101 bra 	$L__BB0_28;
$L__BB0_111:
	ld.param.u64 	%rd236, [_Z14play_all_pairsPK11AgentParamsiimPi_param_4];
	cvta.to.global.u64 	%rd223, %rd236;
	shl.b64 	%rd224, %rd16, 2;
	add.s64 	%rd225, %rd223, %rd224;
	atom.global.add.u32 	%r159, [%rd225], %r189;
	shl.b64 	%rd226, %rd19, 2;
	add.s64 	%rd227, %rd223, %rd226;
	atom.global.add.u32 	%r160, [%rd227], %r190;
$L__BB0_112:
	ret;

}


// ===== COMPILED SASS (sm_100) =====

	.target	sm_100

	.elftype	@"ET_EXEC"


//--------------------- .note.nv.tkinfo           --------------------------
	.section	.note.nv.tkinfo,"",@"SHT_NOTE"
	.sectionflags	@"SHF_NOTE_NV_TKINFO"
	.tkinfo
        /*0018*/ 	.word	0x00000002
        /*0030*/ 	.string	""
        /*0030*/ 	.string	"ptxas"
        /*0030*/ 	.string	"Cuda compilation tools, release 13.0, V13.0.88"
        /*0030*/ 	.string	"Build cuda_13.0.r13.0/compiler.36424714_0"
        /*0030*/ 	.string	"-arch sm_100 -m 64 "



//--------------------- .note.nv.cuinfo           --------------------------
	.section	.note.nv.cuinfo,"",@"SHT_NOTE"
	.sectionflags	@"SHF_NOTE_NV_CUINFO"
        /*0018*/ 	.short	0x0002
        /*001a*/ 	.short	0x0064
        /*001c*/ 	.short	0x0082
	.zero		2


//--------------------- .nv.info                  --------------------------
	.section	.nv.info,"",@"SHT_CUDA_INFO"
	.align	4


	//----- nvinfo : EIATTR_REGCOUNT
	.align		4
        /*0000*/ 	.byte	0x04, 0x2f
        /*0002*/ 	.short	(.L_3 - .L_2)
	.align		4
.L_2:
        /*0004*/ 	.word	index@(_Z14play_all_pairsPK11AgentParamsiimPi)
        /*0008*/ 	.word	0x0000002f


	//----- nvinfo : EIATTR_FRAME_SIZE
	.align		4
.L_3:
        /*000c*/ 	.byte	0x04, 0x11
        /*000e*/ 	.short	(.L_5 - .L_4)
	.align		4
.L_4:
        /*0010*/ 	.word	index@($__internal_0_$__cuda_sm3x_div_rn_noftz_f32_slowpath)
        /*0014*/ 	.word	0x00000000


	//----- nvinfo : EIATTR_FRAME_SIZE
	.align		4
.L_5:
        /*0018*/ 	.byte	0x04, 0x11
        /*001a*/ 	.short	(.L_7 - .L_6)
	.align		4
.L_6:
        /*001c*/ 	.word	index@(_Z14play_all_pairsPK11AgentParamsiimPi)
        /*0020*/ 	.word	0x00000000


	//----- nvinfo : EIATTR_MIN_STACK_SIZE
	.align		4
.L_7:
        /*0024*/ 	.byte	0x04, 0x12
        /*0026*/ 	.short	(.L_9 - .L_8)
	.align		4
.L_8:
        /*0028*/ 	.word	index@(_Z14play_all_pairsPK11AgentParamsiimPi)
        /*002c*/ 	.word	0x00000000
.L_9:


//--------------------- .nv.compat                --------------------------
	.section	.nv.compat,"",@"SHT_CUDA_COMPAT_INFO"
	.align	4
        /*0000*/ 	.byte	0x02, 0x09, 0x00, 0x00, 0x02, 0x02, 0x01, 0x00, 0x02, 0x05, 0x05, 0x00, 0x03, 0x07, 0x01, 0x01
        /*0010*/ 	.byte	0x02, 0x03, 0x00, 0x00, 0x02, 0x06, 0x01, 0x00, 0x04, 0x0b, 0x08, 0x00, 0x01, 0x00, 0x00, 0x00
        /*0020*/ 	.byte	0x00, 0x00, 0x00, 0x00


//--------------------- .nv.info._Z14play_all_pairsPK11AgentParamsiimPi --------------------------
	.section	.nv.info._Z14play_all_pairsPK11AgentParamsiimPi,"",@"SHT_CUDA_INFO"
	.sectionflags	@""
	.align	4


	//----- nvinfo : EIATTR_CUDA_API_VERSION
	.align		4
        /*0000*/ 	.byte	0x04, 0x37
        /*0002*/ 	.short	(.L_11 - .L_10)
.L_10:
        /*0004*/ 	.word	0x00000082


	//----- nvinfo : EIATTR_KPARAM_INFO
	.align		4
.L_11:
        /*0008*/ 	.byte	0x04, 0x17
        /*000a*/ 	.short	(.L_13 - .L_12)
.L_12:
        /*000c*/ 	.word	0x00000000
        /*0010*/ 	.short	0x0004
        /*0012*/ 	.short	0x0018
        /*0014*/ 	.byte	0x00, 0xf5, 0x21, 0x00


	//----- nvinfo : EIATTR_KPARAM_INFO
	.align		4
.L_13:
        /*0018*/ 	.byte	0x04, 0x17
        /*001a*/ 	.short	(.L_15 - .L_14)
.L_14:
        /*001c*/ 	.word	0x00000000
        /*0020*/ 	.short	0x0003
        /*0022*/ 	.short	0x0010
        /*0024*/ 	.byte	0x00, 0xf0, 0x21, 0x00


	//----- nvinfo : EIATTR_KPARAM_INFO
	.align		4
.L_15:
        /*0028*/ 	.byte	0x04, 0x17
        /*002a*/ 	.short	(.L_17 - .L_16)
.L_16:
        /*002c*/ 	.word	0x00000000
        /*0030*/ 	.short	0x0002
        /*0032*/ 	.short	0x000c
        /*0034*/ 	.byte	0x00, 0xf0, 0x11, 0x00


	//----- nvinfo : EIATTR_KPARAM_INFO
	.align		4
.L_17:
        /*0038*/ 	.byte	0x04, 0x17
        /*003a*/ 	.short	(.L_19 - .L_18)
.L_18:
        /*003c*/ 	.word	0x00000000
        /*0040*/ 	.short	0x0001
        /*0042*/ 	.short	0x0008
        /*0044*/ 	.byte	0x00, 0xf0, 0x11, 0x00


	//----- nvinfo : EIATTR_KPARAM_INFO
	.align		4
.L_19:
        /*0048*/ 	.byte	0x04, 0x17
        /*004a*/ 	.short	(.L_21 - .L_20)
.L_20:
        /*004c*/ 	.word	0x00000000
        /*0050*/ 	.short	0x0000
        /*0052*/ 	.short	0x0000
        /*0054*/ 	.byte	0x00, 0xf5, 0x21, 0x00


	//----- nvinfo : EIATTR_SPARSE_MMA_MASK
	.align		4
.L_21:
        /*0058*/ 	.byte	0x03, 0x50
        /*005a*/ 	.short	0x0000


	//----- nvinfo : EIATTR_MAXREG_COUNT
	.align		4
        /*005c*/ 	.byte	0x03, 0x1b
        /*005e*/ 	.short	0x00ff


	//----- nvinfo : EIATTR_MERCURY_ISA_VERSION
	.align		4
        /*0060*/ 	.byte	0x03, 0x5f
        /*0062*/ 	.short	0x0101


	//----- nvinfo : EIATTR_VRC_CTA_INIT_COUNT
	.align		4
        /*0064*/ 	.byte	0x02, 0x4a
	.zero		1
	.zero		1


	//----- nvinfo : EIATTR_EXIT_INSTR_OFFSETS
	.align		4
        /*0068*/ 	.byte	0x04, 0x1c
        /*006a*/ 	.short	(.L_23 - .L_22)


	//   ....[0]....
.L_22:
        /*006c*/ 	.word	0x000000e0


	//   ....[1]....
        /*0070*/ 	.word	0x00003b80


	//----- nvinfo : EIATTR_INDIRECT_BRANCH_TARGETS
	.align		4
.L_23:
        /*0074*/ 	.byte	0x04, 0x34
        /*0076*/ 	.short	(.L_25 - .L_24)


	//   ....[0]....
.L_24:
        /*0078*/ 	.word	.L_x_56@srel
        /*007c*/ 	.short	0x0
        /*007e*/ 	.short	0x0
        /*0080*/ 	.word	0x3
        /*0084*/ 	.word	.L_x_57@srel
        /*0088*/ 	.word	.L_x_58@srel
        /*008c*/ 	.word	.L_x_59@srel


	//   ....[1]....
        /*0090*/ 	.word	.L_x_60@srel
        /*0094*/ 	.short	0x0
        /*0096*/ 	.short	0x0
        /*0098*/ 	.word	0x4
        /*009c*/ 	.word	.L_x_61@srel
        /*00a0*/ 	.word	.L_x_62@srel
        /*00a4*/ 	.word	.L_x_63@srel
        /*00a8*/ 	.word	.L_x_59@srel


	//   ....[2]....
        /* <DEDUP_REMOVED lines=8> */


	//   ....[3]....
        /* <DEDUP_REMOVED lines=8> */


	//   ....[4]....
        /*00e4*/ 	.word	.L_x_75@srel
        /*00e8*/ 	.short	0x0
        /*00ea*/ 	.short	0x0
        /*00ec*/ 	.word	0x3
        /*00f0*/ 	.word	.L_x_76@srel
        /*00f4*/ 	.word	.L_x_77@srel
        /*00f8*/ 	.word	.L_x_78@srel


	//   ....[5]....
        /* <DEDUP_REMOVED lines=8> */


	//   ....[6]....
        /* <DEDUP_REMOVED lines=8> */


	//   ....[7]....
        /* <DEDUP_REMOVED lines=8> */


	//----- nvinfo : EIATTR_CRS_STACK_SIZE
	.align		4
.L_25:
        /*0150*/ 	.byte	0x04, 0x1e
        /*0152*/ 	.short	(.L_27 - .L_26)
.L_26:
        /*0154*/ 	.word	0x00000000


	//----- nvinfo : EIATTR_CBANK_PARAM_SIZE
	.align		4
.L_27:
        /*0158*/ 	.byte	0x03, 0x19
        /*015a*/ 	.short	0x0020


	//----- nvinfo : EIATTR_PARAM_CBANK
	.align		4
        /*015c*/ 	.byte	0x04, 0x0a
        /*015e*/ 	.short	(.L_29 - .L_28)
	.align		4
.L_28:
        /*0160*/ 	.word	index@(.nv.constant0._Z14play_all_pairsPK11AgentParamsiimPi)
        /*0164*/ 	.short	0x0380
        /*0166*/ 	.short	0x0020


	//----- nvinfo : EIATTR_SW_WAR
	.align		4
.L_29:
        /*0168*/ 	.byte	0x04, 0x36
        /*016a*/ 	.short	(.L_31 - .L_30)
.L_30:
        /*016c*/ 	.word	0x00000008
.L_31:


//--------------------- .nv.callgraph             --------------------------
	.section	.nv.callgraph,"",@"SHT_CUDA_CALLGRAPH"
	.align	4
	.sectionentsize	8
	.align		4
        /*0000*/ 	.word	0x00000000
	.align		4
        /*0004*/ 	.word	0xffffffff
	.align		4
        /*0008*/ 	.word	0x00000000
	.align		4
        /*000c*/ 	.word	0xfffffffe
	.align		4
        /*0010*/ 	.word	0x00000000
	.align		4
        /*0014*/ 	.word	0xfffffffd
	.align		4
        /*0018*/ 	.word	0x00000000
	.align		4
        /*001c*/ 	.word	0xfffffffc


//--------------------- .nv.constant3             --------------------------
	.section	.nv.constant3,"a",@progbits
	.align	4
.nv.constant3:
	.type		d_payA,@object
	.size		d_payA,(d_payB - d_payA)
d_payA:
        /*0000*/ 	.byte	0x03, 0x00, 0x00, 0x00, 0x00, 0x00, 0x00, 0x00, 0x05, 0x00, 0x00, 0x00, 0x01, 0x00, 0x00, 0x00
	.type		d_payB,@object
	.size		d_payB,(.L_1 - d_payB)
d_payB:
        /*0010*/ 	.byte	0x03, 0x00, 0x00, 0x00, 0x05, 0x00, 0x00, 0x00, 0x00, 0x00, 0x00, 0x00, 0x01, 0x00, 0x00, 0x00
.L_1:


//--------------------- .nv.constant2._Z14play_all_pairsPK11AgentParamsiimPi --------------------------
	.section	.nv.constant2._Z14play_all_pairsPK11AgentParamsiimPi,"a",@progbits
	.sectionflags	@""
	.align	4
.nv.constant2._Z14play_all_pairsPK11AgentParamsiimPi:
        /*0000*/ 	.byte	0xd0, 0x16, 0x00, 0x00, 0x90, 0x14, 0x00, 0x00, 0x50, 0x1e, 0x00, 0x00, 0xd0, 0x17, 0x00, 0x00
        /*0010*/ 	.byte	0x00, 0x18, 0x00, 0x00, 0x60, 0x17, 0x00, 0x00, 0x50, 0x1e, 0x00, 0x00, 0x30, 0x1b, 0x00, 0x00
        /*0020*/ 	.byte	0x70, 0x1b, 0x00, 0x00, 0xd0, 0x1a, 0x00, 0x00, 0x50, 0x1e, 0x00, 0x00, 0x70, 0x1e, 0x00, 0x00
        /*0030*/ 	.byte	0xa0, 0x1e, 0x00, 0x00, 0xd0, 0x1e, 0x00, 0x00, 0x50, 0x1e, 0x00, 0x00, 0x70, 0x27, 0x00, 0x00
        /*0040*/ 	.byte	0x80, 0x24, 0x00, 0x00, 0x20, 0x2f, 0x00, 0x00, 0x60, 0x28, 0x00, 0x00, 0x90, 0x28, 0x00, 0x00
        /*0050*/ 	.byte	0x00, 0x28, 0x00, 0x00, 0x20, 0x2f, 0x00, 0x00, 0xe0, 0x2b, 0x00, 0x00, 0x20, 0x2c, 0x00, 0x00
        /*0060*/ 	.byte	0x80, 0x2b, 0x00, 0x00, 0x20, 0x2f, 0x00, 0x00, 0x40, 0x2f, 0x00, 0x00, 0x70, 0x2f, 0x00, 0x00
        /*0070*/ 	.byte	0xa0, 0x2f, 0x00, 0x00, 0x20, 0x2f, 0x00, 0x00


//--------------------- .text._Z14play_all_pairsPK11AgentParamsiimPi --------------------------
	.section	.text._Z14play_all_pairsPK11AgentParamsiimPi,"ax",@progbits
	.align	128
        .global         _Z14play_all_pairsPK11AgentParamsiimPi
        .type           _Z14play_all_pairsPK11AgentParamsiimPi,@function
        .size           _Z14play_all_pairsPK11AgentParamsiimPi,(.L_x_94 - _Z14play_all_pairsPK11AgentParamsiimPi)
        .other          _Z14play_all_pairsPK11AgentParamsiimPi,@"STO_CUDA_ENTRY STV_DEFAULT"
_Z14play_all_pairsPK11AgentParamsiimPi:
.text._Z14play_all_pairsPK11AgentParamsiimPi:
[----:B------:R-:W-:Y:S08]  /*0000*/  LDC R1, c[0x0][0x37c] ;  /* 0x0000df00ff017b82 */ /* 0x000ff00000000800 */
[----:B------:R-:W0:Y:S01]  /*0010*/  LDC R9, c[0x0][0x388] ;  /* 0x0000e200ff097b82 */ /* 0x000e220000000800 */
[----:B------:R-:W1:Y:S07]  /*0020*/  S2R R5, SR_TID.X ;  /* 0x0000000000057919 */ /* 0x000e6e0000002100 */
[----:B------:R-:W1:Y:S08]  /*0030*/  S2UR UR4, SR_CTAID.X ;  /* 0x00000000000479c3 */ /* 0x000e700000002500 */
[----:B------:R-:W1:Y:S01]  /*0040*/  LDC R0, c[0x0][0x360] ;  /* 0x0000d800ff007b82 */ /* 0x000e620000000800 */
[----:B0-----:R-:W-:-:S04]  /*0050*/  VIADD R4, R9, 0xffffffff ;  /* 0xffffffff09047836 */ /* 0x001fc80000000000 */
[----:B------:R-:W-:-:S05]  /*0060*/  IMAD.WIDE R2, R4, R9, RZ ;  /* 0x0000000904027225 */ /* 0x000fca00078e02ff */
[----:B------:R-:W-:-:S05]  /*0070*/  LEA.HI R2, P0, R3, R2, RZ, 0x1 ;  /* 0x0000000203027211 */ /* 0x000fca00078108ff */
[----:B------:R-:W-:Y:S02]  /*0080*/  IMAD.X R7, RZ, RZ, R3, P0 ;  /* 0x000000ffff077224 */ /* 0x000fe400000e0603 */
[----:B-1----:R-:W-:-:S03]  /*0090*/  IMAD R0, R0, UR4, R5 ;  /* 0x0000000400007c24 */ /* 0x002fc6000f8e0205 */
[--C-:B------:R-:W-:Y:S02]  /*00a0*/  SHF.R.S64 R3, R2, 0x1, R7.reuse ;  /* 0x0000000102037819 */ /* 0x100fe40000001007 */
[----:B------:R-:W-:Y:S02]  /*00b0*/  SHF.R.S32.HI R2, RZ, 0x1, R7 ;  /* 0x00000001ff027819 */ /* 0x000fe40000011407 */
[----:B------:R-:W-:-:S04]  /*00c0*/  ISETP.GT.U32.AND P0, PT, R3, R0, PT ;  /* 0x000000000300720c */ /* 0x000fc80003f04070 */
[----:B------:R-:W-:-:S13]  /*00d0*/  ISETP.GT.AND.EX P0, PT, R2, RZ, PT, P0 ;  /* 0x000000ff0200720c */ /* 0x000fda0003f04300 */
[----:B------:R-:W-:Y:S05]  /*00e0*/  @!P0 EXIT ;  /* 0x000000000000894d */ /* 0x000fea0003800000 */
[----:B------:R-:W-:Y:S01]  /*00f0*/  SHF.R.S32.HI R3, RZ, 0x1f, R9 ;  /* 0x0000001fff037819 */ /* 0x000fe20000011409 */
[----:B------:R-:W-:Y:S01]  /*0100*/  BSSY.RECONVERGENT B0, `(.L_x_0) ;  /* 0x0000015000007945 */ /* 0x000fe20003800200 */
[----:B------:R-:W-:-:S03]  /*0110*/  SHF.R.S32.HI R5, RZ, 0x1f, R4 ;  /* 0x0000001fff057819 */ /* 0x000fc60000011404 */
[----:B------:R-:W-:Y:S02]  /*0120*/  IMAD R6, R3, R4, RZ ;  /* 0x0000000403067224 */ /* 0x000fe400078e02ff */
[----:B------:R-:W-:-:S04]  /*0130*/  IMAD.WIDE.U32 R2, R4, R9, RZ ;  /* 0x0000000904027225 */ /* 0x000fc800078e00ff */
[----:B------:R-:W-:Y:S02]  /*0140*/  IMAD R5, R5, R9, R6 ;  /* 0x0000000905057224 */ /* 0x000fe400078e0206 */
[----:B------:R-:W-:Y:S02]  /*0150*/  IMAD.SHL.U32 R4, R0, 0x8, RZ ;  /* 0x0000000800047824 */ /* 0x000fe400078e00ff */
[C---:B------:R-:W-:Y:S02]  /*0160*/  IMAD.SHL.U32 R9, R2.reuse, 0x4, RZ ;  /* 0x0000000402097824 */ /* 0x040fe400078e00ff */
[----:B------:R-:W-:Y:S01]  /*0170*/  IMAD.IADD R5, R3, 0x1, R5 ;  /* 0x0000000103057824 */ /* 0x000fe200078e0205 */
[----:B------:R-:W-:Y:S02]  /*0180*/  SHF.R.U32.HI R3, RZ, 0x1d, R0 ;  /* 0x0000001dff037819 */ /* 0x000fe40000011600 */
[----:B------:R-:W-:Y:S01]  /*0190*/  IADD3 R9, P0, P1, R9, -0x7, -R4 ;  /* 0xfffffff909097810 */ /* 0x000fe2000791e804 */
[----:B------:R-:W-:Y:S01]  /*01a0*/  IMAD.MOV.U32 R4, RZ, RZ, RZ ;  /* 0x000000ffff047224 */ /* 0x000fe200078e00ff */
[----:B------:R-:W-:Y:S01]  /*01b0*/  SHF.L.U64.HI R2, R2, 0x2, R5 ;  /* 0x0000000202027819 */ /* 0x000fe20000010205 */
[----:B------:R-:W-:-:S03]  /*01c0*/  IMAD.MOV.U32 R5, RZ, RZ, 0x40000000 ;  /* 0x40000000ff057424 */ /* 0x000fc600078e00ff */
[----:B------:R-:W-:-:S07]  /*01d0*/  IADD3.X R8, PT, PT, R2, -0x1, ~R3, P0, P1 ;  /* 0xffffffff02087810 */ /* 0x000fce00007e2c03 */
.L_x_1:
[C---:B------:R-:W-:Y:S01]  /*01e0*/  ISETP.GT.U32.AND P0, PT, R4.reuse, R9, PT ;  /* 0x000000090400720c */ /* 0x040fe20003f04070 */
[----:B------:R-:W-:Y:S01]  /*01f0*/  IMAD.MOV.U32 R2, RZ, RZ, R4 ;  /* 0x000000ffff027224 */ /* 0x000fe200078e0004 */
[--C-:B------:R-:W-:Y:S01]  /*0200*/  SHF.R.U64 R4, R4, 0x2, R5.reuse ;  /* 0x0000000204047819 */ /* 0x100fe20000001205 */
[--C-:B------:R-:W-:Y:S01]  /*0210*/  IMAD.MOV.U32 R3, RZ, RZ, R5.reuse ;  /* 0x000000ffff037224 */ /* 0x100fe200078e0005 */
[----:B------:R-:W-:Y:S02]  /*0220*/  ISETP.GT.AND.EX P0, PT, R5, R8, PT, P0 ;  /* 0x000000080500720c */ /* 0x000fe40003f04300 */
[----:B------:R-:W-:-:S11]  /*0230*/  SHF.R.U32.HI R5, RZ, 0x2, R5 ;  /* 0x00000002ff057819 */ /* 0x000fd60000011605 */
[----:B------:R-:W-:Y:S05]  /*0240*/  @P0 BRA `(.L_x_1) ;  /* 0xfffffffc00e40947 */ /* 0x000fea000383ffff */
[----:B------:R-:W-:Y:S05]  /*0250*/  BSYNC.RECONVERGENT B0 ;  /* 0x0000000000007941 */ /* 0x000fea0003800200 */
.L_x_0:
[----:B------:R-:W-:Y:S01]  /*0260*/  ISETP.NE.U32.AND P0, PT, R2, RZ, PT ;  /* 0x000000ff0200720c */ /* 0x000fe20003f05070 */
[----:B------:R-:W0:Y:S01]  /*0270*/  LDCU.64 UR8, c[0x0][0x358] ;  /* 0x00006b00ff0877ac */ /* 0x000e220008000a00 */
[----:B------:R-:W-:Y:S01]  /*0280*/  BSSY.RECONVERGENT B0, `(.L_x_2) ;  /* 0x000001b000007945 */ /* 0x000fe20003800200 */
[----:B------:R-:W-:Y:S01]  /*0290*/  IMAD.MOV.U32 R7, RZ, RZ, -0x1 ;  /* 0xffffffffff077424 */ /* 0x000fe200078e00ff */
[----:B------:R-:W-:-:S13]  /*02a0*/  ISETP.NE.AND.EX P0, PT, R3, RZ, PT, P0 ;  /* 0x000000ff0300720c */ /* 0x000fda0003f05300 */
[----:B------:R-:W-:Y:S05]  /*02b0*/  @!P0 BRA `(.L_x_3) ;  /* 0x00000000005c8947 */ /* 0x000fea0003800000 */
[----:B------:R-:W-:Y:S01]  /*02c0*/  BSSY.RECONVERGENT B1, `(.L_x_4) ;  /* 0x0000013000017945 */ /* 0x000fe20003800200 */
[----:B------:R-:W-:-:S07]  /*02d0*/  CS2R R6, SRZ ;  /* 0x0000000000067805 */ /* 0x000fce000001ff00 */
.L_x_5:
[C---:B------:R-:W-:Y:S02]  /*02e0*/  IADD3 R10, P1, PT, R2.reuse, R7, RZ ;  /* 0x00000007020a7210 */ /* 0x040fe40007f3e0ff */
[--C-:B------:R-:W-:Y:S02]  /*02f0*/  SHF.R.S64 R4, R7, 0x1, R6.reuse ;  /* 0x0000000107047819 */ /* 0x100fe40000001006 */
[----:B------:R-:W-:Y:S01]  /*0300*/  ISETP.GE.U32.AND P0, PT, R9, R10, PT ;  /* 0x0000000a0900720c */ /* 0x000fe20003f06070 */
[--C-:B------:R-:W-:Y:S01]  /*0310*/  IMAD.X R11, R3, 0x1, R6.reuse, P1 ;  /* 0x00000001030b7824 */ /* 0x100fe200008e0606 */
[----:B------:R-:W-:Y:S02]  /*0320*/  ISETP.GT.U32.AND P1, PT, R2, 0x3, PT ;  /* 0x000000030200780c */ /* 0x000fe40003f24070 */
[----:B------:R-:W-:Y:S02]  /*0330*/  SHF.R.S32.HI R5, RZ, 0x1, R6 ;  /* 0x00000001ff057819 */ /* 0x000fe40000011406 */
[----:B------:R-:W-:-:S02]  /*0340*/  ISETP.GE.AND.EX P0, PT, R8, R11, PT, P0 ;  /* 0x0000000b0800720c */ /* 0x000fc40003f06300 */
[----:B------:R-:W-:-:S11]  /*0350*/  ISETP.GT.U32.AND.EX P1, PT, R3, RZ, PT, P1 ;  /* 0x000000ff0300720c */ /* 0x000fd60003f24110 */
[----:B------:R-:W-:Y:S01]  /*0360*/  @P0 IADD3 R7, P3, PT, R2, R4, RZ ;  /* 0x0000000402070210 */ /* 0x000fe20007f7e0ff */
[----:B------:R-:W-:Y:S01]  /*0370*/  @!P0 IMAD.MOV.U32 R7, RZ, RZ, R4 ;  /* 0x000000ffff078224 */ /* 0x000fe200078e0004 */
[----:B------:R-:W-:Y:S02]  /*0380*/  @P0 IADD3 R9, P2, PT, -R10, R9, RZ ;  /* 0x000000090a090210 */ /* 0x000fe40007f5e1ff */
[----:B------:R-:W-:Y:S01]  /*0390*/  SHF.R.U64 R2, R2, 0x2, R3 ;  /* 0x0000000202027819 */ /* 0x000fe20000001203 */
[----:B------:R-:W-:Y:S01]  /*03a0*/  @P0 IMAD.X R6, R3, 0x1, R5, P3 ;  /* 0x0000000103060824 */ /* 0x000fe200018e0605 */
[----:B------:R-:W-:Y:S01]  /*03b0*/  SHF.R.U32.HI R3, RZ, 0x2, R3 ;  /* 0x00000002ff037819 */ /* 0x000fe20000011603 */
[----:B------:R-:W-:Y:S02]  /*03c0*/  @P0 IMAD.X R8, R8, 0x1, ~R11, P2 ;  /* 0x0000000108080824 */ /* 0x000fe400010e0e0b */
[----:B------:R-:W-:Y:S01]  /*03d0*/  @!P0 IMAD.MOV.U32 R6, RZ, RZ, R5 ;  /* 0x000000ffff068224 */ /* 0x000fe200078e0005 */
[----:B------:R-:W-:Y:S06]  /*03e0*/  @P1 BRA `(.L_x_5) ;  /* 0xfffffffc00bc1947 */ /* 0x000fec000383ffff */
[----:B0-----:R-:W-:Y:S05]  /*03f0*/  BSYNC.RECONVERGENT B1 ;  /* 0x0000000000017941 */ /* 0x001fea0003800200 */
.L_x_4:
[----:B------:R-:W-:-:S04]  /*0400*/  IADD3 R7, P0, PT, R7, -0x1, RZ ;  /* 0xffffffff07077810 */ /* 0x000fc80007f1e0ff */
[----:B------:R-:W-:-:S04]  /*0410*/  IADD3.X R2, PT, PT, R6, -0x1, RZ, P0, !PT ;  /* 0xffffffff06027810 */ /* 0x000fc800007fe4ff */
[----:B------:R-:W-:-:S07]  /*0420*/  SHF.R.U64 R7, R7, 0x1, R2 ;  /* 0x0000000107077819 */ /* 0x000fce0000001202 */
.L_x_3:
[----:B0-----:R-:W-:Y:S05]  /*0430*/  BSYNC.RECONVERGENT B0 ;  /* 0x0000000000007941 */ /* 0x001fea0003800200 */
.L_x_2:
[----:B------:R-:W0:Y:S08]  /*0440*/  LDC R4, c[0x0][0x388] ;  /* 0x0000e200ff047b82 */ /* 0x000e300000000800 */
[----:B------:R-:W1:Y:S01]  /*0450*/  LDC.64 R18, c[0x0][0x380] ;  /* 0x0000e000ff127b82 */ /* 0x000e620000000a00 */
[----:B0-----:R-:W-:-:S04]  /*0460*/  IADD3 R7, PT, PT, -R7, -0x2, R4 ;  /* 0xfffffffe07077810 */ /* 0x001fc80007ffe104 */
[----:B------:R-:W-:-:S04]  /*0470*/  LOP3.LUT R2, RZ, R7, RZ, 0x33, !PT ;  /* 0x00000007ff027212 */ /* 0x000fc800078e33ff */
[----:B------:R-:W-:Y:S01]  /*0480*/  SHF.R.S32.HI R3, RZ, 0x1f, R2 ;  /* 0x0000001fff037819 */ /* 0x000fe20000011402 */
[----:B-1----:R-:W-:-:S04]  /*0490*/  IMAD.WIDE R24, R7, 0x20, R18 ;  /* 0x0000002007187825 */ /* 0x002fc800078e0212 */
[----:B------:R-:W-:Y:S01]  /*04a0*/  IMAD.WIDE R2, R4, 0x2, R2 ;  /* 0x0000000204027825 */ /* 0x000fe200078e0202 */
[----:B------:R-:W-:Y:S01]  /*04b0*/  SHF.R.S32.HI R4, RZ, 0x1f, R7 ;  /* 0x0000001fff047819 */ /* 0x000fe20000011407 */
[----:B------:R0:W5:Y:S02]  /*04c0*/  LDG.E.64.CONSTANT R10, desc[UR8][R24.64+0x8] ;  /* 0x00000808180a7981 */ /* 0x000164000c1e9b00 */
[-C--:B------:R-:W-:Y:S02]  /*04d0*/  IMAD R3, R3, R7.reuse, RZ ;  /* 0x0000000703037224 */ /* 0x080fe400078e02ff */
[----:B------:R-:W-:-:S04]  /*04e0*/  IMAD.WIDE.U32 R8, R2, R7, RZ ;  /* 0x0000000702087225 */ /* 0x000fc800078e00ff */
[----:B------:R-:W-:-:S04]  /*04f0*/  IMAD R3, R2, R4, R3 ;  /* 0x0000000402037224 */ /* 0x000fc800078e0203 */
[----:B------:R-:W-:-:S05]  /*0500*/  IMAD.IADD R3, R9, 0x1, R3 ;  /* 0x0000000109037824 */ /* 0x000fca00078e0203 */
[----:B------:R-:W-:Y:S02]  /*0510*/  LEA.HI R5, P0, R3, R8, RZ, 0x1 ;  /* 0x0000000803057211 */ /* 0x000fe400078108ff */
[----:B------:R-:W2:Y:S03]  /*0520*/  LDG.E.64.CONSTANT R8, desc[UR8][R24.64] ;  /* 0x0000000818087981 */ /* 0x000ea6000c1e9b00 */
[----:B------:R-:W-:-:S05]  /*0530*/  IMAD.X R2, RZ, RZ, R3, P0 ;  /* 0x000000ffff027224 */ /* 0x000fca00000e0603 */
[----:B------:R-:W-:-:S04]  /*0540*/  SHF.R.U64 R5, R5, 0x1, R2 ;  /* 0x0000000105057819 */ /* 0x000fc80000001202 */
[----:B------:R-:W-:-:S05]  /*0550*/  IADD3 R5, PT, PT, -R5, R0, R7 ;  /* 0x0000000005057210 */ /* 0x000fca0007ffe107 */
[----:B------:R-:W-:-:S04]  /*0560*/  VIADD R5, R5, 0x1 ;  /* 0x0000000105057836 */ /* 0x000fc80000000000 */
[----:B------:R-:W-:-:S05]  /*0570*/  IMAD.WIDE R18, R5, 0x20, R18 ;  /* 0x0000002005127825 */ /* 0x000fca00078e0212 */
[----:B------:R0:W5:Y:S04]  /*0580*/  LDG.E.64.CONSTANT R16, desc[UR8][R18.64+0x10] ;  /* 0x0000100812107981 */ /* 0x000168000c1e9b00 */
[----:B------:R0:W5:Y:S04]  /*0590*/  LDG.E.64.CONSTANT R22, desc[UR8][R18.64+0x18] ;  /* 0x0000180812167981 */ /* 0x000168000c1e9b00 */
[----:B------:R0:W5:Y:S04]  /*05a0*/  LDG.E.64.CONSTANT R12, desc[UR8][R18.64] ;  /* 0x00000008120c7981 */ /* 0x000168000c1e9b00 */
[----:B------:R0:W5:Y:S01]  /*05b0*/  LDG.E.64.CONSTANT R14, desc[UR8][R18.64+0x8] ;  /* 0x00000808120e7981 */ /* 0x000162000c1e9b00 */
[----:B------:R-:W-:Y:S01]  /*05c0*/  BSSY.RECONVERGENT B0, `(.L_x_6) ;  /* 0x000005e000007945 */ /* 0x000fe20003800200 */
[----:B------:R-:W-:-:S02]  /*05d0*/  CS2R R2, SRZ ;  /* 0x0000000000027805 */ /* 0x000fc4000001ff00 */
[----:B------:R-:W-:Y:S02]  /*05e0*/  CS2R R28, SRZ ;  /* 0x00000000001c7805 */ /* 0x000fe4000001ff00 */
[----:B------:R-:W-:Y:S02]  /*05f0*/  CS2R R26, SRZ ;  /* 0x00000000001a7805 */ /* 0x000fe4000001ff00 */
[----:B------:R-:W-:Y:S02]  /*0600*/  SHF.R.S32.HI R0, RZ, 0x1f, R5 ;  /* 0x0000001fff007819 */ /* 0x000fe40000011405 */
[----:B--2---:R-:W-:-:S13]  /*0610*/  ISETP.NE.AND P0, PT, R8, 0xc, PT ;  /* 0x0000000c0800780c */ /* 0x004fda0003f05270 */
[----:B0-----:R-:W-:Y:S05]  /*0620*/  @P0 BRA `(.L_x_7) ;  /* 0x00000004005c0947 */ /* 0x001fea0003800000 */
[----:B------:R-:W2:Y:S04]  /*0630*/  LDG.E.64.CONSTANT R18, desc[UR8][R24.64+0x10] ;  /* 0x0000100818127981 */ /* 0x000ea8000c1e9b00 */
[----:B------:R-:W3:Y:S01]  /*0640*/  LDG.E.64.CONSTANT R20, desc[UR8][R24.64+0x18] ;  /* 0x0000180818147981 */ /* 0x000ee2000c1e9b00 */
[----:B-----5:R-:W-:Y:S02]  /*0650*/  IMAD.SHL.U32 R2, R10, 0x2, RZ ;  /* 0x000000020a027824 */ /* 0x020fe400078e00ff */
[----:B------:R-:W-:-:S05]  /*0660*/  IMAD.MOV.U32 R3, RZ, RZ, 0x2 ;  /* 0x00000002ff037424 */ /* 0x000fca00078e00ff */
[----:B------:R-:W-:Y:S01]  /*0670*/  SHF.L.U32 R34, R3, R2, RZ ;  /* 0x0000000203227219 */ /* 0x000fe200000006ff */
[----:B------:R-:W-:Y:S02]  /*0680*/  IMAD.MOV.U32 R2, RZ, RZ, R9 ;  /* 0x000000ffff027224 */ /* 0x000fe400078e0009 */
[----:B------:R-:W-:Y:S01]  /*0690*/  IMAD.MOV.U32 R3, RZ, RZ, R10 ;  /* 0x000000ffff037224 */ /* 0x000fe200078e000a */
[----:B------:R-:W-:Y:S01]  /*06a0*/  ISETP.GE.AND P0, PT, R34, 0x1, PT ;  /* 0x000000012200780c */ /* 0x000fe20003f06270 */
[----:B--2---:R-:W-:Y:S02]  /*06b0*/  IMAD.MOV.U32 R29, RZ, RZ, R18 ;  /* 0x000000ffff1d7224 */ /* 0x004fe400078e0012 */
[----:B------:R-:W-:Y:S01]  /*06c0*/  IMAD.MOV.U32 R28, RZ, RZ, R19 ;  /* 0x000000ffff1c7224 */ /* 0x000fe200078e0013 */
[----:B---3--:R-:W-:Y:S01]  /*06d0*/  MOV R26, R20 ;  /* 0x00000014001a7202 */ /* 0x008fe20000000f00 */
[----:B------:R-:W-:-:S08]  /*06e0*/  IMAD.MOV.U32 R27, RZ, RZ, R21 ;  /* 0x000000ffff1b7224 */ /* 0x000fd000078e0015 */
[----:B------:R-:W-:Y:S05]  /*06f0*/  @!P0 BRA `(.L_x_7) ;  /* 0x0000000400288947 */ /* 0x000fea0003800000 */
[----:B------:R-:W-:Y:S01]  /*0700*/  ISETP.GE.U32.AND P1, PT, R34, 0x8, PT ;  /* 0x000000082200780c */ /* 0x000fe20003f26070 */
[----:B------:R-:W-:Y:S01]  /*0710*/  BSSY.RECONVERGENT B1, `(.L_x_8) ;  /* 0x000002a000017945 */ /* 0x000fe20003800200 */
[----:B------:R-:W-:Y:S01]  /*0720*/  ISETP.NE.AND P0, PT, R10, RZ, PT ;  /* 0x000000ff0a00720c */ /* 0x000fe20003f05270 */
[----:B------:R-:W-:Y:S02]  /*0730*/  IMAD.MOV.U32 R3, RZ, RZ, R10 ;  /* 0x000000ffff037224 */ /* 0x000fe400078e000a */
[----:B------:R-:W-:Y:S02]  /*0740*/  IMAD.MOV.U32 R29, RZ, RZ, R18 ;  /* 0x000000ffff1d7224 */ /* 0x000fe400078e0012 */
[----:B------:R-:W-:Y:S02]  /*0750*/  IMAD.MOV.U32 R28, RZ, RZ, R19 ;  /* 0x000000ffff1c7224 */ /* 0x000fe400078e0013 */
[----:B------:R-:W-:Y:S02]  /*0760*/  IMAD.MOV.U32 R2, RZ, RZ, R9 ;  /* 0x000000ffff027224 */ /* 0x000fe400078e0009 */
[----:B------:R-:W-:-:S02]  /*0770*/  IMAD.MOV.U32 R6, RZ, RZ, RZ ;  /* 0x000000ffff067224 */ /* 0x000fc400078e00ff */
[----:B------:R-:W-:Y:S05]  /*0780*/  @!P1 BRA `(.L_x_9) ;  /* 0x0000000000889947 */ /* 0x000fea0003800000 */
[----:B------:R-:W-:Y:S02]  /*0790*/  LOP3.LUT R10, R34, 0x3ffffff8, RZ, 0xc0, !PT ;  /* 0x3ffffff8220a7812 */ /* 0x000fe400078ec0ff */
[----:B------:R-:W-:Y:S02]  /*07a0*/  IADD3 R32, P1, PT, R18, 0x10, RZ ;  /* 0x0000001012207810 */ /* 0x000fe40007f3e0ff */
[----:B------:R-:W-:Y:S01]  /*07b0*/  IADD3 R30, P2, PT, R20, 0x10, RZ ;  /* 0x00000010141e7810 */ /* 0x000fe20007f5e0ff */
[----:B------:R-:W-:Y:S01]  /*07c0*/  IMAD.MOV R10, RZ, RZ, -R10 ;  /* 0x000000ffff0a7224 */ /* 0x000fe200078e0a0a */
[----:B------:R-:W-:Y:S01]  /*07d0*/  LOP3.LUT R6, R34, 0x2aaaaaa8, RZ, 0xc0, !PT ;  /* 0x2aaaaaa822067812 */ /* 0x000fe200078ec0ff */
[----:B------:R-:W-:Y:S02]  /*07e0*/  IMAD.X R33, RZ, RZ, R19, P1 ;  /* 0x000000ffff217224 */ /* 0x000fe400008e0613 */
[----:B------:R-:W-:-:S08]  /*07f0*/  IMAD.X R31, RZ, RZ, R21, P2 ;  /* 0x000000ffff1f7224 */ /* 0x000fd000010e0615 */
.L_x_10:
[----:B0-----:R-:W-:Y:S02]  /*0800*/  IMAD.MOV.U32 R24, RZ, RZ, R32 ;  /* 0x000000ffff187224 */ /* 0x001fe400078e0020 */
[----:B------:R-:W-:Y:S02]  /*0810*/  IMAD.MOV.U32 R25, RZ, RZ, R33 ;  /* 0x000000ffff197224 */ /* 0x000fe400078e0021 */
[----:B------:R-:W-:Y:S01]  /*0820*/  IMAD.MOV.U32 R26, RZ, RZ, R30 ;  /* 0x000000ffff1a7224 */ /* 0x000fe200078e001e */
[----:B------:R-:W-:Y:S01]  /*0830*/  IADD3 R32, P2, PT, R24, 0x20, RZ ;  /* 0x0000002018207810 */ /* 0x000fe20007f5e0ff */
[----:B------:R-:W-:Y:S01]  /*0840*/  IMAD.MOV.U32 R27, RZ, RZ, R31 ;  /* 0x000000ffff1b7224 */ /* 0x000fe200078e001f */
[----:B------:R0:W-:Y:S01]  /*0850*/  ST.E desc[UR8][R24.64+-0x10], RZ ;  /* 0xfffff0ff18007985 */ /* 0x0001e2000c101908 */
[----:B------:R-:W-:Y:S01]  /*0860*/  VIADD R10, R10, 0x8 ;  /* 0x000000080a0a7836 */ /* 0x000fe20000000000 */
[----:B------:R-:W-:Y:S01]  /*0870*/  IADD3 R30, P3, PT, R26, 0x20, RZ ;  /* 0x000000201a1e7810 */ /* 0x000fe20007f7e0ff */
[----:B------:R-:W-:Y:S01]  /*0880*/  IMAD.X R33, RZ, RZ, R25, P2 ;  /* 0x000000ffff217224 */ /* 0x000fe200010e0619 */
[----:B------:R0:W-:Y:S02]  /*0890*/  ST.E desc[UR8][R26.64+-0x10], RZ ;  /* 0xfffff0ff1a007985 */ /* 0x0001e4000c101908 */
[----:B------:R-:W-:Y:S01]  /*08a0*/  ISETP.NE.AND P1, PT, R10, RZ, PT ;  /* 0x000000ff0a00720c */ /* 0x000fe20003f25270 */
[----:B------:R-:W-:Y:S01]  /*08b0*/  IMAD.X R31, RZ, RZ, R27, P3 ;  /* 0x000000ffff1f7224 */ /* 0x000fe200018e061b */
[----:B------:R0:W-:Y:S04]  /*08c0*/  ST.E desc[UR8][R24.64+-0xc], RZ ;  /* 0xfffff4ff18007985 */ /* 0x0001e8000c101908 */
        /* <DEDUP_REMOVED lines=12> */
[----:B------:R0:W-:Y:S01]  /*0990*/  ST.E desc[UR8][R26.64+0xc], RZ ;  /* 0x00000cff1a007985 */ /* 0x0001e2000c101908 */
[----:B------:R-:W-:Y:S05]  /*09a0*/  @P1 BRA `(.L_x_10) ;  /* 0xfffffffc00941947 */ /* 0x000fea000383ffff */
.L_x_9:
[----:B------:R-:W-:Y:S05]  /*09b0*/  BSYNC.RECONVERGENT B1 ;  /* 0x0000000000017941 */ /* 0x000fea0003800200 */
.L_x_8:
[----:B0-----:R-:W-:Y:S02]  /*09c0*/  IMAD.MOV.U32 R26, RZ, RZ, R20 ;  /* 0x000000ffff1a7224 */ /* 0x001fe400078e0014 */
[----:B------:R-:W-:Y:S01]  /*09d0*/  IMAD.MOV.U32 R27, RZ, RZ, R21 ;  /* 0x000000ffff1b7224 */ /* 0x000fe200078e0015 */
[----:B------:R-:W-:Y:S06]  /*09e0*/  @P0 BRA `(.L_x_7) ;  /* 0x00000000006c0947 */ /* 0x000fec0003800000 */
[----:B------:R-:W-:Y:S01]  /*09f0*/  LOP3.LUT R2, R34, 0xffff, RZ, 0xc0, !PT ;  /* 0x0000ffff22027812 */ /* 0x000fe200078ec0ff */
[----:B------:R-:W-:Y:S03]  /*0a00*/  BSSY.RECONVERGENT B1, `(.L_x_11) ;  /* 0x0000013000017945 */ /* 0x000fe60003800200 */
[----:B------:R-:W-:-:S05]  /*0a10*/  SHF.R.U32.HI R2, RZ, 0x1, R2 ;  /* 0x00000001ff027819 */ /* 0x000fca0000011602 */
[----:B------:R-:W-:Y:S02]  /*0a20*/  IMAD.SHL.U32 R10, R2, 0x2, RZ ;  /* 0x00000002020a7824 */ /* 0x000fe400078e00ff */
[----:B------:R-:W-:-:S03]  /*0a30*/  IMAD.WIDE.U32 R2, R6, 0x4, RZ ;  /* 0x0000000406027825 */ /* 0x000fc600078e00ff */
[----:B------:R-:W-:Y:S01]  /*0a40*/  LOP3.LUT R6, R10, 0x2, RZ, 0xe2, !PT ;  /* 0x000000020a067812 */ /* 0x000fe200078ee2ff */
[----:B------:R-:W-:Y:S02]  /*0a50*/  IMAD.MOV.U32 R27, RZ, RZ, R2 ;  /* 0x000000ffff1b7224 */ /* 0x000fe400078e0002 */
[----:B------:R-:W-:Y:S02]  /*0a60*/  IMAD.MOV.U32 R29, RZ, RZ, R3 ;  /* 0x000000ffff1d7224 */ /* 0x000fe400078e0003 */
[----:B------:R-:W-:-:S07]  /*0a70*/  IMAD.MOV R6, RZ, RZ, -R6 ;  /* 0x000000ffff067224 */ /* 0x000fce00078e0a06 */
.L_x_12:
[-C--:B0-----:R-:W-:Y:S01]  /*0a80*/  IADD3 R2, P0, PT, R18, R27.reuse, RZ ;  /* 0x0000001b12027210 */ /* 0x081fe20007f1e0ff */
[----:B------:R-:W-:Y:S01]  /*0a90*/  VIADD R6, R6, 0x1 ;  /* 0x0000000106067836 */ /* 0x000fe20000000000 */
[----:B------:R-:W-:Y:S02]  /*0aa0*/  IADD3 R24, P1, PT, R20, R27, RZ ;  /* 0x0000001b14187210 */ /* 0x000fe40007f3e0ff */
[----:B------:R-:W-:Y:S02]  /*0ab0*/  IADD3.X R3, PT, PT, R19, R29, RZ, P0, !PT ;  /* 0x0000001d13037210 */ /* 0x000fe400007fe4ff */
[----:B------:R-:W-:Y:S01]  /*0ac0*/  ISETP.NE.AND P0, PT, R6, RZ, PT ;  /* 0x000000ff0600720c */ /* 0x000fe20003f05270 */
[--C-:B------:R-:W-:Y:S01]  /*0ad0*/  IMAD.X R25, R21, 0x1, R29.reuse, P1 ;  /* 0x0000000115197824 */ /* 0x100fe200008e061d */
[----:B------:R-:W-:Y:S01]  /*0ae0*/  IADD3 R27, P1, PT, R27, 0x4, RZ ;  /* 0x000000041b1b7810 */ /* 0x000fe20007f3e0ff */
[----:B------:R0:W-:Y:S04]  /*0af0*/  ST.E desc[UR8][R2.64], RZ ;  /* 0x000000ff02007985 */ /* 0x0001e8000c101908 */
[----:B------:R0:W-:Y:S01]  /*0b00*/  ST.E desc[UR8][R24.64], RZ ;  /* 0x000000ff18007985 */ /* 0x0001e2000c101908 */
[----:B------:R-:W-:-:S05]  /*0b10*/  IMAD.X R29, RZ, RZ, R29, P1 ;  /* 0x000000ffff1d7224 */ /* 0x000fca00008e061d */
[----:B------:R-:W-:Y:S05]  /*0b20*/  @P0 BRA `(.L_x_12) ;  /* 0xfffffffc00d40947 */ /* 0x000fea000383ffff */
[----:B------:R-:W-:Y:S05]  /*0b30*/  BSYNC.RECONVERGENT B1 ;  /* 0x0000000000017941 */ /* 0x000fea0003800200 */
.L_x_11:
[----:B------:R-:W-:Y:S02]  /*0b40*/  IMAD.MOV.U32 R29, RZ, RZ, R18 ;  /* 0x000000ffff1d7224 */ /* 0x000fe400078e0012 */
[----:B------:R-:W-:Y:S02]  /*0b50*/  IMAD.MOV.U32 R28, RZ, RZ, R19 ;  /* 0x000000ffff1c7224 */ /* 0x000fe400078e0013 */
[----:B------:R-:W-:Y:S02]  /*0b60*/  IMAD.MOV.U32 R26, RZ, RZ, R20 ;  /* 0x000000ffff1a7224 */ /* 0x000fe400078e0014 */
[----:B------:R-:W-:Y:S02]  /*0b70*/  IMAD.MOV.U32 R27, RZ, RZ, R21 ;  /* 0x000000ffff1b7224 */ /* 0x000fe400078e0015 */
[----:B0-----:R-:W-:Y:S02]  /*0b80*/  IMAD.MOV.U32 R2, RZ, RZ, R9 ;  /* 0x000000ffff027224 */ /* 0x001fe400078e0009 */
[----:B------:R-:W-:-:S07]  /*0b90*/  IMAD.MOV.U32 R3, RZ, RZ, RZ ;  /* 0x000000ffff037224 */ /* 0x000fce00078e00ff */
.L_x_7:
[----:B------:R-:W-:Y:S05]  /*0ba0*/  BSYNC.RECONVERGENT B0 ;  /* 0x0000000000007941 */ /* 0x000fea0003800200 */
.L_x_6:
[----:B-----5:R-:W-:Y:S01]  /*0bb0*/  ISETP.NE.AND P0, PT, R12, 0xc, PT ;  /* 0x0000000c0c00780c */ /* 0x020fe20003f05270 */
[----:B------:R-:W-:Y:S01]  /*0bc0*/  BSSY.RECONVERGENT B0, `(.L_x_13) ;  /* 0x0000060000007945 */ /* 0x000fe20003800200 */
[----:B------:R-:W-:Y:S01]  /*0bd0*/  IMAD.MOV.U32 R9, RZ, RZ, RZ ;  /* 0x000000ffff097224 */ /* 0x000fe200078e00ff */
[----:B------:R-:W-:Y:S01]  /*0be0*/  CS2R R32, SRZ ;  /* 0x0000000000207805 */ /* 0x000fe2000001ff00 */
[----:B------:R-:W-:Y:S02]  /*0bf0*/  IMAD.MOV.U32 R6, RZ, RZ, RZ ;  /* 0x000000ffff067224 */ /* 0x000fe400078e00ff */
[----:B------:R-:W-:Y:S02]  /*0c00*/  IMAD.MOV.U32 R30, RZ, RZ, RZ ;  /* 0x000000ffff1e7224 */ /* 0x000fe400078e00ff */
[----:B------:R-:W-:Y:S02]  /*0c10*/  IMAD.MOV.U32 R25, RZ, RZ, RZ ;  /* 0x000000ffff197224 */ /* 0x000fe400078e00ff */
[----:B------:R-:W-:-:S02]  /*0c20*/  IMAD.MOV.U32 R18, RZ, RZ, R29 ;  /* 0x000000ffff127224 */ /* 0x000fc400078e001d */
[----:B------:R-:W-:Y:S02]  /*0c30*/  IMAD.MOV.U32 R19, RZ, RZ, R28 ;  /* 0x000000ffff137224 */ /* 0x000fe400078e001c */
[----:B------:R-:W-:Y:S02]  /*0c40*/  IMAD.MOV.U32 R20, RZ, RZ, R26 ;  /* 0x000000ffff147224 */ /* 0x000fe400078e001a */
[----:B------:R-:W-:Y:S01]  /*0c50*/  IMAD.MOV.U32 R21, RZ, RZ, R27 ;  /* 0x000000ffff157224 */ /* 0x000fe200078e001b */
[----:B------:R-:W-:Y:S06]  /*0c60*/  @P0 BRA `(.L_x_14) ;  /* 0x0000000400540947 */ /* 0x000fec0003800000 */
[----:B------:R-:W-:Y:S01]  /*0c70*/  IMAD.SHL.U32 R6, R14, 0x2, RZ ;  /* 0x000000020e067824 */ /* 0x000fe200078e00ff */
[----:B------:R-:W-:Y:S01]  /*0c80*/  MOV R25, R17 ;  /* 0x0000001100197202 */ /* 0x000fe20000000f00 */
[----:B------:R-:W-:Y:S02]  /*0c90*/  IMAD.MOV.U32 R9, RZ, RZ, 0x2 ;  /* 0x00000002ff097424 */ /* 0x000fe400078e00ff */
[----:B------:R-:W-:Y:S02]  /*0ca0*/  IMAD.MOV.U32 R32, RZ, RZ, R22 ;  /* 0x000000ffff207224 */ /* 0x000fe400078e0016 */
[----:B------:R-:W-:Y:S01]  /*0cb0*/  IMAD.MOV.U32 R33, RZ, RZ, R23 ;  /* 0x000000ffff217224 */ /* 0x000fe200078e0017 */
[----:B------:R-:W-:Y:S01]  /*0cc0*/  SHF.L.U32 R34, R9, R6, RZ ;  /* 0x0000000609227219 */ /* 0x000fe200000006ff */
[----:B------:R-:W-:Y:S02]  /*0cd0*/  IMAD.MOV.U32 R30, RZ, RZ, R16 ;  /* 0x000000ffff1e7224 */ /* 0x000fe400078e0010 */
[----:B------:R-:W-:Y:S01]  /*0ce0*/  IMAD.MOV.U32 R6, RZ, RZ, R13 ;  /* 0x000000ffff067224 */ /* 0x000fe200078e000d */
[----:B------:R-:W-:Y:S01]  /*0cf0*/  ISETP.GE.AND P0, PT, R34, 0x1, PT ;  /* 0x000000012200780c */ /* 0x000fe20003f06270 */
[----:B------:R-:W-:-:S12]  /*0d00*/  IMAD.MOV.U32 R9, RZ, RZ, R14 ;  /* 0x000000ffff097224 */ /* 0x000fd800078e000e */
        /* <DEDUP_REMOVED lines=17> */
.L_x_17:
        /* <DEDUP_REMOVED lines=27> */
.L_x_16:
[----:B------:R-:W-:Y:S05]  /*0fd0*/  BSYNC.RECONVERGENT B1 ;  /* 0x0000000000017941 */ /* 0x000fea0003800200 */
.L_x_15:
[----:B0-----:R-:W-:Y:S02]  /*0fe0*/  IMAD.MOV.U32 R25, RZ, RZ, R17 ;  /* 0x000000ffff197224 */ /* 0x001fe400078e0011 */
[----:B------:R-:W-:Y:S01]  /*0ff0*/  IMAD.MOV.U32 R6, RZ, RZ, R13 ;  /* 0x000000ffff067224 */ /* 0x000fe200078e000d */
[----:B------:R-:W-:Y:S06]  /*1000*/  @P0 BRA `(.L_x_14) ;  /* 0x00000000006c0947 */ /* 0x000fec0003800000 */
[----:B------:R-:W-:Y:S01]  /*1010*/  LOP3.LUT R6, R34, 0xffff, RZ, 0xc0, !PT ;  /* 0x0000ffff22067812 */ /* 0x000fe200078ec0ff */
[----:B------:R-:W-:Y:S01]  /*1020*/  IMAD.WIDE.U32 R24, R10, 0x4, RZ ;  /* 0x000000040a187825 */ /* 0x000fe200078e00ff */
[----:B------:R-:W-:Y:S02]  /*1030*/  BSSY.RECONVERGENT B1, `(.L_x_18) ;  /* 0x0000012000017945 */ /* 0x000fe40003800200 */
[----:B------:R-:W-:Y:S01]  /*1040*/  SHF.R.U32.HI R6, RZ, 0x1, R6 ;  /* 0x00000001ff067819 */ /* 0x000fe20000011606 */
[----:B------:R-:W-:Y:S01]  /*1050*/  IMAD.MOV.U32 R9, RZ, RZ, R24 ;  /* 0x000000ffff097224 */ /* 0x000fe200078e0018 */
[----:B------:R-:W-:-:S03]  /*1060*/  MOV R29, R25 ;  /* 0x00000019001d7202 */ /* 0x000fc60000000f00 */
[----:B------:R-:W-:-:S05]  /*1070*/  IMAD.SHL.U32 R6, R6, 0x2, RZ ;  /* 0x0000000206067824 */ /* 0x000fca00078e00ff */
[----:B------:R-:W-:-:S05]  /*1080*/  LOP3.LUT R6, R6, 0x2, RZ, 0xe2, !PT ;  /* 0x0000000206067812 */ /* 0x000fca00078ee2ff */
[----:B------:R-:W-:-:S07]  /*1090*/  IMAD.MOV R6, RZ, RZ, -R6 ;  /* 0x000000ffff067224 */ /* 0x000fce00078e0a06 */
.L_x_19:
[-C--:B0-----:R-:W-:Y:S01]  /*10a0*/  IADD3 R24, P0, PT, R16, R9.reuse, RZ ;  /* 0x0000000910187210 */ /* 0x081fe20007f1e0ff */
[----:B------:R-:W-:Y:S01]  /*10b0*/  VIADD R6, R6, 0x1 ;  /* 0x0000000106067836 */ /* 0x000fe20000000000 */
[----:B------:R-:W-:-:S03]  /*10c0*/  IADD3 R26, P1, PT, R22, R9, RZ ;  /* 0x00000009161a7210 */ /* 0x000fc60007f3e0ff */
[--C-:B------:R-:W-:Y:S01]  /*10d0*/  IMAD.X R25, R17, 0x1, R29.reuse, P0 ;  /* 0x0000000111197824 */ /* 0x100fe200000e061d */
[----:B------:R-:W-:Y:S01]  /*10e0*/  ISETP.NE.AND P0, PT, R6, RZ, PT ;  /* 0x000000ff0600720c */ /* 0x000fe20003f05270 */
[--C-:B------:R-:W-:Y:S01]  /*10f0*/  IMAD.X R27, R23, 0x1, R29.reuse, P1 ;  /* 0x00000001171b7824 */ /* 0x100fe200008e061d */
[----:B------:R-:W-:Y:S02]  /*1100*/  IADD3 R9, P1, PT, R9, 0x4, RZ ;  /* 0x0000000409097810 */ /* 0x000fe40007f3e0ff */
[----:B------:R0:W-:Y:S03]  /*1110*/  ST.E desc[UR8][R24.64], RZ ;  /* 0x000000ff18007985 */ /* 0x0001e6000c101908 */
[----:B------:R-:W-:Y:S01]  /*1120*/  IMAD.X R29, RZ, RZ, R29, P1 ;  /* 0x000000ffff1d7224 */ /* 0x000fe200008e061d */
[----:B------:R0:W-:Y:S05]  /*1130*/  ST.E desc[UR8][R26.64], RZ ;  /* 0x000000ff1a007985 */ /* 0x0001ea000c101908 */
[----:B------:R-:W-:Y:S05]  /*1140*/  @P0 BRA `(.L_x_19) ;  /* 0xfffffffc00d40947 */ /* 0x000fea000383ffff */
[----:B------:R-:W-:Y:S05]  /*1150*/  BSYNC.RECONVERGENT B1 ;  /* 0x0000000000017941 */ /* 0x000fea0003800200 */
.L_x_18:
[----:B------:R-:W-:Y:S02]  /*1160*/  IMAD.MOV.U32 R32, RZ, RZ, R22 ;  /* 0x000000ffff207224 */ /* 0x000fe400078e0016 */
[----:B------:R-:W-:Y:S02]  /*1170*/  IMAD.MOV.U32 R33, RZ, RZ, R23 ;  /* 0x000000ffff217224 */ /* 0x000fe400078e0017 */
[----:B------:R-:W-:Y:S02]  /*1180*/  IMAD.MOV.U32 R30, RZ, RZ, R16 ;  /* 0x000000ffff1e7224 */ /* 0x000fe400078e0010 */
[----:B0-----:R-:W-:Y:S02]  /*1190*/  IMAD.MOV.U32 R25, RZ, RZ, R17 ;  /* 0x000000ffff197224 */ /* 0x001fe400078e0011 */
[----:B------:R-:W-:Y:S02]  /*11a0*/  IMAD.MOV.U32 R6, RZ, RZ, R13 ;  /* 0x000000ffff067224 */ /* 0x000fe400078e000d */
[----:B------:R-:W-:-:S07]  /*11b0*/  IMAD.MOV.U32 R9, RZ, RZ, RZ ;  /* 0x000000ffff097224 */ /* 0x000fce00078e00ff */
.L_x_14:
[----:B------:R-:W-:Y:S05]  /*11c0*/  BSYNC.RECONVERGENT B0 ;  /* 0x0000000000007941 */ /* 0x000fea0003800200 */
.L_x_13:
[----:B------:R-:W0:Y:S01]  /*11d0*/  LDCU UR6, c[0x0][0x38c] ;  /* 0x00007180ff0677ac */ /* 0x000e220008000800 */
[----:B------:R-:W-:Y:S02]  /*11e0*/  IMAD.MOV.U32 R10, RZ, RZ, RZ ;  /* 0x000000ffff0a7224 */ /* 0x000fe400078e00ff */
[----:B------:R-:W-:Y:S02]  /*11f0*/  IMAD.MOV.U32 R13, RZ, RZ, RZ ;  /* 0x000000ffff0d7224 */ /* 0x000fe400078e00ff */
[----:B------:R-:W-:Y:S02]  /*1200*/  IMAD.MOV.U32 R22, RZ, RZ, R32 ;  /* 0x000000ffff167224 */ /* 0x000fe400078e0020 */
[----:B------:R-:W-:Y:S02]  /*1210*/  IMAD.MOV.U32 R23, RZ, RZ, R33 ;  /* 0x000000ffff177224 */ /* 0x000fe400078e0021 */
[----:B------:R-:W-:Y:S01]  /*1220*/  IMAD.MOV.U32 R24, RZ, RZ, R30 ;  /* 0x000000ffff187224 */ /* 0x000fe200078e001e */
[----:B0-----:R-:W-:-:S09]  /*1230*/  UISETP.GE.AND UP0, UPT, UR6, 0x1, UPT ;  /* 0x000000010600788c */ /* 0x001fd2000bf06270 */
[----:B------:R-:W-:Y:S05]  /*1240*/  BRA.U !UP0, `(.L_x_20) ;  /* 0x0000002908307547 */ /* 0x000fea000b800000 */
[----:B------:R-:W-:Y:S01]  /*1250*/  IMAD R10, R4, -0x217d106b, RZ ;  /* 0xde82ef95040a7824 */ /* 0x000fe200078e02ff */
[----:B------:R-:W-:Y:S01]  /*1260*/  CS2R R30, SRZ ;  /* 0x00000000001e7805 */ /* 0x000fe2000001ff00 */
[----:B------:R-:W-:Y:S01]  /*1270*/  IMAD R14, R0, -0x69c11bf9, RZ ;  /* 0x963ee407000e7824 */ /* 0x000fe200078e02ff */
[----:B------:R-:W-:Y:S01]  /*1280*/  CS2R R32, SRZ ;  /* 0x0000000000207805 */ /* 0x000fe2000001ff00 */
[----:B------:R-:W-:Y:S01]  /*1290*/  IMAD.WIDE.U32 R16, R7, -0x217d106b, RZ ;  /* 0xde82ef9507107825 */ /* 0x000fe200078e00ff */
[----:B------:R-:W0:Y:S03]  /*12a0*/  LDCU.64 UR12, c[0x0][0x390] ;  /* 0x00007200ff0c77ac */ /* 0x000e260008000a00 */
[----:B------:R-:W-:Y:S01]  /*12b0*/  IMAD.WIDE.U32 R26, R5, -0x69c11bf9, RZ ;  /* 0x963ee407051a7825 */ /* 0x000fe200078e00ff */
[----:B------:R-:W-:Y:S01]  /*12c0*/  UIADD3 UR6, UPT, UPT, -UR6, URZ, URZ ;  /* 0x000000ff06067290 */ /* 0x000fe2000fffe1ff */
[----:B------:R-:W-:-:S02]  /*12d0*/  UMOV UR4, URZ ;  /* 0x000000ff00047c82 */ /* 0x000fc40008000000 */
[----:B------:R-:W-:Y:S01]  /*12e0*/  IMAD R13, R7, -0x2ecbdabd, R10 ;  /* 0xd1342543070d7824 */ /* 0x000fe200078e020a */
[----:B------:R-:W-:Y:S01]  /*12f0*/  UMOV UR5, URZ ;  /* 0x000000ff00057c82 */ /* 0x000fe20008000000 */
[----:B------:R-:W-:Y:S02]  /*1300*/  IMAD R29, R5, -0x5db4512c, R14 ;  /* 0xa24baed4051d7824 */ /* 0x000fe400078e020e */
[----:B------:R-:W-:Y:S01]  /*1310*/  IMAD.IADD R13, R17, 0x1, R13 ;  /* 0x00000001110d7824 */ /* 0x000fe200078e020d */
[----:B------:R-:W-:Y:S01]  /*1320*/  LOP3.LUT R17, R16, R26, RZ, 0x3c, !PT ;  /* 0x0000001a10117212 */ /* 0x000fe200078e3cff */
[----:B------:R-:W-:Y:S01]  /*1330*/  IMAD.IADD R14, R27, 0x1, R29 ;  /* 0x000000011b0e7824 */ /* 0x000fe200078e021d */
[----:B------:R-:W-:Y:S01]  /*1340*/  MOV R29, 0xffffffff ;  /* 0xffffffff001d7802 */ /* 0x000fe20000000f00 */
[----:B------:R-:W-:Y:S02]  /*1350*/  IMAD.MOV.U32 R16, RZ, RZ, -0x1 ;  /* 0xffffffffff107424 */ /* 0x000fe400078e00ff */
[----:B------:R-:W-:Y:S01]  /*1360*/  IMAD.MOV.U32 R10, RZ, RZ, RZ ;  /* 0x000000ffff0a7224 */ /* 0x000fe200078e00ff */
[----:B------:R-:W-:Y:S01]  /*1370*/  LOP3.LUT R14, R13, R14, RZ, 0x3c, !PT ;  /* 0x0000000e0d0e7212 */ /* 0x000fe200078e3cff */
[----:B0-----:R-:W-:-:S07]  /*1380*/  IMAD.MOV.U32 R13, RZ, RZ, RZ ;  /* 0x000000ffff0d7224 */ /* 0x001fce00078e00ff */
.L_x_43:
[----:B------:R-:W-:Y:S01]  /*1390*/  ISETP.GT.AND P0, PT, R8, 0x6, PT ;  /* 0x000000060800780c */ /* 0x000fe20003f04270 */
[----:B------:R-:W-:Y:S01]  /*13a0*/  BSSY.RECONVERGENT B0, `(.L_x_21) ;  /* 0x00000ff000007945 */ /* 0x000fe20003800200 */
[----:B------:R-:W-:Y:S02]  /*13b0*/  IMAD.MOV.U32 R34, RZ, RZ, R16 ;  /* 0x000000ffff227224 */ /* 0x000fe400078e0010 */
[----:B------:R-:W-:-:S09]  /*13c0*/  IMAD.MOV.U32 R35, RZ, RZ, R29 ;  /* 0x000000ffff237224 */ /* 0x000fd200078e001d */
[----:B------:R-:W-:Y:S05]  /*13d0*/  @P0 BRA `(.L_x_22) ;  /* 0x00000004009c0947 */ /* 0x000fea0003800000 */
[----:B------:R-:W-:-:S13]  /*13e0*/  ISETP.GT.AND P0, PT, R8, 0x3, PT ;  /* 0x000000030800780c */ /* 0x000fda0003f04270 */
[----:B------:R-:W-:Y:S05]  /*13f0*/  @P0 BRA `(.L_x_23) ;  /* 0x0000000000c00947 */ /* 0x000fea0003800000 */
[----:B------:R-:W-:Y:S01]  /*1400*/  ISETP.NE.AND P0, PT, R8, 0x1, PT ;  /* 0x000000010800780c */ /* 0x000fe20003f05270 */
[----:B------:R-:W-:-:S12]  /*1410*/  IMAD.MOV.U32 R29, RZ, RZ, R8 ;  /* 0x000000ffff1d7224 */ /* 0x000fd800078e0008 */
[----:B------:R-:W-:Y:S05]  /*1420*/  @!P0 BRA `(.L_x_24) ;  /* 0x0000000c00d88947 */ /* 0x000fea0003800000 */
[----:B------:R-:W-:-:S05]  /*1430*/  IMAD.MOV.U32 R27, RZ, RZ, 0x2 ;  /* 0x00000002ff1b7424 */ /* 0x000fca00078e00ff */
[----:B------:R-:W-:-:S05]  /*1440*/  VIADDMNMX.U32 R26, R8, 0xfffffffe, R27, PT ;  /* 0xfffffffe081a7846 */ /* 0x000fca000380001b */
[----:B------:R-:W-:-:S04]  /*1450*/  IMAD.SHL.U32 R28, R26, 0x4, RZ ;  /* 0x000000041a1c7824 */ /* 0x000fc800078e00ff */
[----:B------:R-:W0:Y:S02]  /*1460*/  LDC R26, c[0x2][R28] ;  /* 0x008000001c1a7b82 */ /* 0x000e240000000800 */
[----:B0-----:R-:W-:-:S04]  /*1470*/  SHF.R.S32.HI R27, RZ, 0x1f, R26 ;  /* 0x0000001fff1b7819 */ /* 0x001fc8000001141a */
.L_x_56:
[----:B------:R-:W-:Y:S05]  /*1480*/  BRX R26 -0x1490                                                         (*"BRANCH_TARGETS .L_x_57,.L_x_58,.L_x_59"*) ;  /* 0xffffffe81adc7949 */ /* 0x000fea000383ffff */
.L_x_58:
[----:B------:R-:W-:Y:S01]  /*1490*/  ISETP.NE.AND P0, PT, R16, -0x1, PT ;  /* 0xffffffff1000780c */ /* 0x000fe20003f05270 */
[----:B------:R-:W-:-:S12]  /*14a0*/  IMAD.MOV.U32 R29, RZ, RZ, RZ ;  /* 0x000000ffff1d7224 */ /* 0x000fd800078e00ff */
[----:B------:R-:W-:Y:S05]  /*14b0*/  @!P0 BRA `(.L_x_24) ;  /* 0x0000000c00b48947 */ /* 0x000fea0003800000 */
[----:B------:R-:W-:Y:S01]  /*14c0*/  ISETP.NE.AND P0, PT, R16, 0x1, PT ;  /* 0x000000011000780c */ /* 0x000fe20003f05270 */
[----:B------:R-:W-:-:S12]  /*14d0*/  IMAD.MOV.U32 R29, RZ, RZ, R16 ;  /* 0x000000ffff1d7224 */ /* 0x000fd800078e0010 */
[----:B------:R-:W-:Y:S05]  /*14e0*/  @P0 BRA `(.L_x_24) ;  /* 0x0000000c00a80947 */ /* 0x000fea0003800000 */
[----:B------:R-:W0:Y:S02]  /*14f0*/  LDC.64 R26, c[0x0][0x390] ;  /* 0x0000e400ff1a7b82 */ /* 0x000e240000000a00 */
[----:B0-----:R-:W-:Y:S02]  /*1500*/  LOP3.LUT R26, R17, UR4, R26, 0x96, !PT ;  /* 0x00000004111a7c12 */ /* 0x001fe4000f8e961a */
[----:B------:R-:W-:Y:S02]  /*1510*/  LOP3.LUT R29, R14, UR5, R27, 0x96, !PT ;  /* 0x000000050e1d7c12 */ /* 0x000fe4000f8e961b */
[----:B------:R-:W-:-:S04]  /*1520*/  IADD3 R27, P0, PT, R26, 0x7f4a7c15, RZ ;  /* 0x7f4a7c151a1b7810 */ /* 0x000fc80007f1e0ff */
[----:B------:R-:W-:-:S04]  /*1530*/  IADD3.X R29, PT, PT, R29, -0x61c88647, RZ, P0, !PT ;  /* 0x9e3779b91d1d7810 */ /* 0x000fc800007fe4ff */
[--C-:B------:R-:W-:Y:S02]  /*1540*/  SHF.R.U32.HI R26, RZ, 0x1e, R29.reuse ;  /* 0x0000001eff1a7819 */ /* 0x100fe4000001161d */
[----:B------:R-:W-:Y:S02]  /*1550*/  SHF.R.U64 R28, R27, 0x1e, R29 ;  /* 0x0000001e1b1c7819 */ /* 0x000fe4000000121d */
[----:B------:R-:W-:Y:S02]  /*1560*/  LOP3.LUT R26, R26, R29, RZ, 0x3c, !PT ;  /* 0x0000001d1a1a7212 */ /* 0x000fe400078e3cff */
[----:B------:R-:W-:-:S03]  /*1570*/  LOP3.LUT R28, R28, R27, RZ, 0x3c, !PT ;  /* 0x0000001b1c1c7212 */ /* 0x000fc600078e3cff */
[----:B------:R-:W-:Y:S02]  /*1580*/  IMAD R29, R26, 0x1ce4e5b9, RZ ;  /* 0x1ce4e5b91a1d7824 */ /* 0x000fe400078e02ff */
[----:B------:R-:W-:-:S04]  /*1590*/  IMAD.WIDE.U32 R26, R28, 0x1ce4e5b9, RZ ;  /* 0x1ce4e5b91c1a7825 */ /* 0x000fc800078e00ff */
[----:B------:R-:W-:-:S04]  /*15a0*/  IMAD R29, R28, -0x40a7b893, R29 ;  /* 0xbf58476d1c1d7824 */ /* 0x000fc800078e021d */
[----:B------:R-:W-:-:S05]  /*15b0*/  IMAD.IADD R28, R27, 0x1, R29 ;  /* 0x000000011b1c7824 */ /* 0x000fca00078e021d */
[--C-:B------:R-:W-:Y:S02]  /*15c0*/  SHF.R.U32.HI R27, RZ, 0x1b, R28.reuse ;  /* 0x0000001bff1b7819 */ /* 0x100fe4000001161c */
[----:B------:R-:W-:Y:S02]  /*15d0*/  SHF.R.U64 R29, R26, 0x1b, R28 ;  /* 0x0000001b1a1d7819 */ /* 0x000fe4000000121c */
[----:B------:R-:W-:Y:S02]  /*15e0*/  LOP3.LUT R27, R27, R28, RZ, 0x3c, !PT ;  /* 0x0000001c1b1b7212 */ /* 0x000fe400078e3cff */
[----:B------:R-:W-:-:S03]  /*15f0*/  LOP3.LUT R28, R29, R26, RZ, 0x3c, !PT ;  /* 0x0000001a1d1c7212 */ /* 0x000fc600078e3cff */
[----:B------:R-:W-:Y:S02]  /*1600*/  IMAD R29, R27, 0x133111eb, RZ ;  /* 0x133111eb1b1d7824 */ /* 0x000fe400078e02ff */
[----:B------:R-:W-:-:S04]  /*1610*/  IMAD.WIDE.U32 R26, R28, 0x133111eb, RZ ;  /* 0x133111eb1c1a7825 */ /* 0x000fc800078e00ff */
[----:B------:R-:W-:Y:S02]  /*1620*/  IMAD R26, R28, -0x6b2fb645, R29 ;  /* 0x94d049bb1c1a7824 */ /* 0x000fe400078e021d */
[----:B------:R-:W-:Y:S02]  /*1630*/  IMAD.MOV.U32 R29, RZ, RZ, RZ ;  /* 0x000000ffff1d7224 */ /* 0x000fe400078e00ff */
[----:B------:R-:W-:Y:S02]  /*1640*/  IMAD.IADD R26, R27, 0x1, R26 ;  /* 0x000000011b1a7824 */ /* 0x000fe400078e021a */
[----:B------:R-:W-:-:S03]  /*1650*/  IMAD.MOV.U32 R27, RZ, RZ, RZ ;  /* 0x000000ffff1b7224 */ /* 0x000fc600078e00ff */
[----:B------:R-:W-:-:S06]  /*1660*/  SHF.R.U32.HI R26, RZ, 0x8, R26 ;  /* 0x00000008ff1a7819 */ /* 0x000fcc000001161a */
[----:B------:R-:W0:Y:S02]  /*1670*/  I2F.U64 R26, R26 ;  /* 0x0000001a001a7312 */ /* 0x000e240000301000 */
[----:B0-----:R-:W-:-:S05]  /*1680*/  FMUL R28, R26, 5.9604644775390625e-08 ;  /* 0x338000001a1c7820 */ /* 0x001fca0000400000 */
[----:B------:R-:W-:-:S13]  /*1690*/  FSETP.GEU.AND P0, PT, R28, R11, PT ;  /* 0x0000000b1c00720b */ /* 0x000fda0003f0e000 */
[----:B------:R-:W-:Y:S05]  /*16a0*/  @!P0 BRA `(.L_x_24) ;  /* 0x0000000c00388947 */ /* 0x000fea0003800000 */
[----:B------:R-:W-:Y:S01]  /*16b0*/  IMAD.MOV.U32 R29, RZ, RZ, 0x1 ;  /* 0x00000001ff1d7424 */ /* 0x000fe200078e00ff */
[----:B------:R-:W-:Y:S06]  /*16c0*/  BRA `(.L_x_24) ;  /* 0x0000000c00307947 */ /* 0x000fec0003800000 */
.L_x_57:
[----:B------:R-:W-:-:S04]  /*16d0*/  ISETP.NE.AND P0, PT, R16, -0x1, PT ;  /* 0xffffffff1000780c */ /* 0x000fc80003f05270 */
[----:B------:R-:W-:Y:S01]  /*16e0*/  SEL R29, R16, RZ, P0 ;  /* 0x000000ff101d7207 */ /* 0x000fe20000000000 */
[----:B------:R-:W-:Y:S08]  /*16f0*/  BRA `(.L_x_24) ;  /* 0x0000000c00247947 */ /* 0x000ff00003800000 */
.L_x_23:
[----:B------:R-:W-:-:S05]  /*1700*/  IMAD.MOV.U32 R27, RZ, RZ, -0x4 ;  /* 0xfffffffcff1b7424 */ /* 0x000fca00078e00ff */
[----:B------:R-:W-:-:S05]  /*1710*/  VIADDMNMX.U32 R26, R8, R27, 0x3, PT ;  /* 0x00000003081a7446 */ /* 0x000fca000380001b */
[----:B------:R-:W-:-:S04]  /*1720*/  IMAD.SHL.U32 R28, R26, 0x4, RZ ;  /* 0x000000041a1c7824 */ /* 0x000fc800078e00ff */
[----:B------:R-:W0:Y:S02]  /*1730*/  LDC R26, c[0x2][R28+0xc] ;  /* 0x008003001c1a7b82 */ /* 0x000e240000000800 */
[----:B0-----:R-:W-:-:S04]  /*1740*/  SHF.R.S32.HI R27, RZ, 0x1f, R26 ;  /* 0x0000001fff1b7819 */ /* 0x001fc8000001141a */
.L_x_60:
[----:B------:R-:W-:Y:S05]  /*1750*/  BRX R26 -0x1760                                                         (*"BRANCH_TARGETS .L_x_61,.L_x_62,.L_x_63,.L_x_59"*) ;  /* 0xffffffe81a287949 */ /* 0x000fea000383ffff */
.L_x_63:
[----:B------:R-:W-:-:S13]  /*1760*/  ISETP.NE.AND P0, PT, R29, R16, PT ;  /* 0x000000101d00720c */ /* 0x000fda0003f05270 */
[C---:B------:R-:W-:Y:S02]  /*1770*/  @!P0 ISETP.NE.AND P2, PT, R16.reuse, -0x1, PT ;  /* 0xffffffff1000880c */ /* 0x040fe40003f45270 */
[C---:B------:R-:W-:Y:S02]  /*1780*/  @P0 ISETP.NE.AND P1, PT, R35.reuse, -0x1, PT ;  /* 0xffffffff2300080c */ /* 0x040fe40003f25270 */
[----:B------:R-:W-:Y:S02]  /*1790*/  @P0 IADD3 R26, PT, PT, -R35, 0x1, RZ ;  /* 0x00000001231a0810 */ /* 0x000fe40007ffe1ff */
[----:B------:R-:W-:Y:S02]  /*17a0*/  @!P0 SEL R29, R16, RZ, P2 ;  /* 0x000000ff101d8207 */ /* 0x000fe40001000000 */
[----:B------:R-:W-:Y:S01]  /*17b0*/  @P0 SEL R29, R26, 0x1, P1 ;  /* 0x000000011a1d0807 */ /* 0x000fe20000800000 */
[----:B------:R-:W-:Y:S06]  /*17c0*/  BRA `(.L_x_24) ;  /* 0x0000000800f07947 */ /* 0x000fec0003800000 */
.L_x_61:
[----:B------:R-:W-:-:S04]  /*17d0*/  ISETP.NE.AND P0, PT, R32, RZ, PT ;  /* 0x000000ff2000720c */ /* 0x000fc80003f05270 */
[----:B------:R-:W-:Y:S01]  /*17e0*/  SEL R29, RZ, 0x1, !P0 ;  /* 0x00000001ff1d7807 */ /* 0x000fe20004000000 */
[----:B------:R-:W-:Y:S08]  /*17f0*/  BRA `(.L_x_24) ;  /* 0x0000000800e47947 */ /* 0x000ff00003800000 */
.L_x_62:
[----:B------:R-:W-:Y:S01]  /*1800*/  IMAD R36, R4, -0x217d106b, RZ ;  /* 0xde82ef9504247824 */ /* 0x000fe200078e02ff */
[----:B------:R-:W-:Y:S01]  /*1810*/  ULOP3.LUT UR7, UR4, UR12, URZ, 0x3c, !UPT ;  /* 0x0000000c04077292 */ /* 0x000fe2000f8e3cff */
[----:B------:R-:W-:Y:S01]  /*1820*/  IMAD R38, R0, -0x69c11bf9, RZ ;  /* 0x963ee40700267824 */ /* 0x000fe200078e02ff */
[----:B------:R-:W-:Y:S01]  /*1830*/  ULOP3.LUT UR10, UR5, UR13, URZ, 0x3c, !UPT ;  /* 0x0000000d050a7292 */ /* 0x000fe2000f8e3cff */
[----:B------:R-:W-:-:S04]  /*1840*/  IMAD.WIDE.U32 R26, R7, -0x217d106b, RZ ;  /* 0xde82ef95071a7825 */ /* 0x000fc800078e00ff */
[----:B------:R-:W-:-:S04]  /*1850*/  IMAD.WIDE.U32 R28, R5, -0x69c11bf9, RZ ;  /* 0x963ee407051c7825 */ /* 0x000fc800078e00ff */
[----:B------:R-:W-:Y:S01]  /*1860*/  IMAD R37, R7, -0x2ecbdabd, R36 ;  /* 0xd134254307257824 */ /* 0x000fe200078e0224 */
[----:B------:R-:W-:Y:S01]  /*1870*/  LOP3.LUT R26, R26, UR7, R28, 0x96, !PT ;  /* 0x000000071a1a7c12 */ /* 0x000fe2000f8e961c */
[----:B------:R-:W-:Y:S02]  /*1880*/  IMAD R39, R5, -0x5db4512c, R38 ;  /* 0xa24baed405277824 */ /* 0x000fe400078e0226 */
[----:B------:R-:W-:Y:S01]  /*1890*/  IMAD.IADD R37, R27, 0x1, R37 ;  /* 0x000000011b257824 */ /* 0x000fe200078e0225 */
[----:B------:R-:W-:Y:S01]  /*18a0*/  IADD3 R27, P0, PT, R26, 0x7f4a7c15, RZ ;  /* 0x7f4a7c151a1b7810 */ /* 0x000fe20007f1e0ff */
[----:B------:R-:W-:-:S05]  /*18b0*/  IMAD.IADD R28, R29, 0x1, R39 ;  /* 0x000000011d1c7824 */ /* 0x000fca00078e0227 */
[----:B------:R-:W-:-:S04]  /*18c0*/  LOP3.LUT R29, R37, UR10, R28, 0x96, !PT ;  /* 0x0000000a251d7c12 */ /* 0x000fc8000f8e961c */
        /* <DEDUP_REMOVED lines=15> */
[----:B------:R-:W-:-:S04]  /*19c0*/  IMAD R26, R28, -0x6b2fb645, R29 ;  /* 0x94d049bb1c1a7824 */ /* 0x000fc800078e021d */
[----:B------:R-:W-:Y:S02]  /*19d0*/  IMAD.IADD R26, R27, 0x1, R26 ;  /* 0x000000011b1a7824 */ /* 0x000fe400078e021a */
[----:B------:R-:W-:-:S03]  /*19e0*/  IMAD.MOV.U32 R27, RZ, RZ, RZ ;  /* 0x000000ffff1b7224 */ /* 0x000fc600078e00ff */
[----:B------:R-:W-:-:S06]  /*19f0*/  SHF.R.U32.HI R26, RZ, 0x8, R26 ;  /* 0x00000008ff1a7819 */ /* 0x000fcc000001161a */
[----:B------:R-:W0:Y:S02]  /*1a00*/  I2F.U64 R26, R26 ;  /* 0x0000001a001a7312 */ /* 0x000e240000301000 */
[----:B0-----:R-:W-:-:S05]  /*1a10*/  FMUL R28, R26, 5.9604644775390625e-08 ;  /* 0x338000001a1c7820 */ /* 0x001fca0000400000 */
[----:B------:R-:W-:-:S04]  /*1a20*/  FSETP.GEU.AND P0, PT, R28, 0.5, PT ;  /* 0x3f0000001c00780b */ /* 0x000fc80003f0e000 */
[----:B------:R-:W-:Y:S01]  /*1a30*/  SEL R29, RZ, 0x1, !P0 ;  /* 0x00000001ff1d7807 */ /* 0x000fe20004000000 */
[----:B------:R-:W-:Y:S08]  /*1a40*/  BRA `(.L_x_24) ;  /* 0x0000000800507947 */ /* 0x000ff00003800000 */
.L_x_22:
[----:B------:R-:W-:-:S13]  /*1a50*/  ISETP.GT.AND P0, PT, R8, 0x9, PT ;  /* 0x000000090800780c */ /* 0x000fda0003f04270 */
[----:B------:R-:W-:Y:S05]  /*1a60*/  @P0 BRA `(.L_x_25) ;  /* 0x0000000000e00947 */ /* 0x000fea0003800000 */
[----:B------:R-:W-:-:S05]  /*1a70*/  IMAD.MOV.U32 R27, RZ, RZ, -0x7 ;  /* 0xfffffff9ff1b7424 */ /* 0x000fca00078e00ff */
[----:B------:R-:W-:-:S05]  /*1a80*/  VIADDMNMX.U32 R26, R8, R27, 0x3, PT ;  /* 0x00000003081a7446 */ /* 0x000fca000380001b */
[----:B------:R-:W-:-:S04]  /*1a90*/  IMAD.SHL.U32 R28, R26, 0x4, RZ ;  /* 0x000000041a1c7824 */ /* 0x000fc800078e00ff */
[----:B------:R-:W0:Y:S02]  /*1aa0*/  LDC R26, c[0x2][R28+0x1c] ;  /* 0x008007001c1a7b82 */ /* 0x000e240000000800 */
[----:B0-----:R-:W-:-:S04]  /*1ab0*/  SHF.R.S32.HI R27, RZ, 0x1f, R26 ;  /* 0x0000001fff1b7819 */ /* 0x001fc8000001141a */
.L_x_65:
[----:B------:R-:W-:Y:S05]  /*1ac0*/  BRX R26 -0x1ad0                                                         (*"BRANCH_TARGETS .L_x_66,.L_x_67,.L_x_68,.L_x_59"*) ;  /* 0xffffffe41a4c7949 */ /* 0x000fea000383ffff */
.L_x_68:
[----:B------:R-:W-:Y:S01]  /*1ad0*/  ISETP.NE.AND P0, PT, R32, RZ, PT ;  /* 0x000000ff2000720c */ /* 0x000fe20003f05270 */
[----:B------:R-:W-:-:S12]  /*1ae0*/  HFMA2 R29, -RZ, RZ, 0, 5.9604644775390625e-08 ;  /* 0x00000001ff1d7431 */ /* 0x000fd800000001ff */
[----:B------:R-:W-:Y:S05]  /*1af0*/  @!P0 BRA `(.L_x_24) ;  /* 0x0000000800248947 */ /* 0x000fea0003800000 */
[----:B------:R-:W-:-:S04]  /*1b00*/  ISETP.NE.AND P0, PT, R16, -0x1, PT ;  /* 0xffffffff1000780c */ /* 0x000fc80003f05270 */
[----:B------:R-:W-:Y:S01]  /*1b10*/  SEL R29, R16, RZ, P0 ;  /* 0x000000ff101d7207 */ /* 0x000fe20000000000 */
[----:B------:R-:W-:Y:S08]  /*1b20*/  BRA `(.L_x_24) ;  /* 0x0000000800187947 */ /* 0x000ff00003800000 */
.L_x_66:
[C---:B------:R-:W-:Y:S02]  /*1b30*/  ISETP.NE.AND P0, PT, R29.reuse, -0x1, PT ;  /* 0xffffffff1d00780c */ /* 0x040fe40003f05270 */
[----:B------:R-:W-:-:S04]  /*1b40*/  IADD3 R29, PT, PT, -R29, 0x1, RZ ;  /* 0x000000011d1d7810 */ /* 0x000fc80007ffe1ff */
[----:B------:R-:W-:Y:S01]  /*1b50*/  SEL R29, R29, RZ, P0 ;  /* 0x000000ff1d1d7207 */ /* 0x000fe20000000000 */
[----:B------:R-:W-:Y:S06]  /*1b60*/  BRA `(.L_x_24) ;  /* 0x0000000800087947 */ /* 0x000fec0003800000 */
.L_x_67:
        /* <DEDUP_REMOVED lines=30> */
[----:B------:R-:W-:Y:S02]  /*1d50*/  IMAD.MOV.U32 R27, RZ, RZ, RZ ;  /* 0x000000ffff1b7224 */ /* 0x000fe400078e00ff */
[----:B------:R-:W-:Y:S01]  /*1d60*/  IMAD.MOV.U32 R29, RZ, RZ, 0x1 ;  /* 0x00000001ff1d7424 */ /* 0x000fe200078e00ff */
[----:B------:R-:W-:-:S06]  /*1d70*/  SHF.R.U32.HI R26, RZ, 0x8, R26 ;  /* 0x00000008ff1a7819 */ /* 0x000fcc000001161a */
[----:B------:R-:W0:Y:S02]  /*1d80*/  I2F.U64 R26, R26 ;  /* 0x0000001a001a7312 */ /* 0x000e240000301000 */
[----:B0-----:R-:W-:-:S05]  /*1d90*/  FMUL R28, R26, 5.9604644775390625e-08 ;  /* 0x338000001a1c7820 */ /* 0x001fca0000400000 */
[----:B------:R-:W-:-:S13]  /*1da0*/  FSETP.GEU.AND P0, PT, R28, 0.10000000149011611938, PT ;  /* 0x3dcccccd1c00780b */ /* 0x000fda0003f0e000 */
[----:B------:R-:W-:Y:S05]  /*1db0*/  @!P0 BRA `(.L_x_24) ;  /* 0x0000000400748947 */ /* 0x000fea0003800000 */
[----:B------:R-:W-:-:S04]  /*1dc0*/  ISETP.NE.AND P0, PT, R16, -0x1, PT ;  /* 0xffffffff1000780c */ /* 0x000fc80003f05270 */
[----:B------:R-:W-:Y:S01]  /*1dd0*/  SEL R29, R16, RZ, P0 ;  /* 0x000000ff101d7207 */ /* 0x000fe20000000000 */
[----:B------:R-:W-:Y:S08]  /*1de0*/  BRA `(.L_x_24) ;  /* 0x0000000400687947 */ /* 0x000ff00003800000 */
.L_x_25:
[----:B------:R-:W-:-:S05]  /*1df0*/  IMAD.MOV.U32 R27, RZ, RZ, -0xa ;  /* 0xfffffff6ff1b7424 */ /* 0x000fca00078e00ff */
[----:B------:R-:W-:-:S05]  /*1e00*/  VIADDMNMX.U32 R26, R8, R27, 0x3, PT ;  /* 0x00000003081a7446 */ /* 0x000fca000380001b */
[----:B------:R-:W-:-:S04]  /*1e10*/  IMAD.SHL.U32 R28, R26, 0x4, RZ ;  /* 0x000000041a1c7824 */ /* 0x000fc800078e00ff */
[----:B------:R-:W0:Y:S02]  /*1e20*/  LDC R26, c[0x2][R28+0x2c] ;  /* 0x00800b001c1a7b82 */ /* 0x000e240000000800 */
[----:B0-----:R-:W-:-:S04]  /*1e30*/  SHF.R.S32.HI R27, RZ, 0x1f, R26 ;  /* 0x0000001fff1b7819 */ /* 0x001fc8000001141a */
.L_x_70:
[----:B------:R-:W-:Y:S05]  /*1e40*/  BRX R26 -0x1e50                                                         (*"BRANCH_TARGETS .L_x_71,.L_x_72,.L_x_73,.L_x_59"*) ;  /* 0xffffffe01a6c7949 */ /* 0x000fea000383ffff */
.L_x_59:
[----:B------:R-:W-:Y:S01]  /*1e50*/  IMAD.MOV.U32 R29, RZ, RZ, RZ ;  /* 0x000000ffff1d7224 */ /* 0x000fe200078e00ff */
[----:B------:R-:W-:Y:S06]  /*1e60*/  BRA `(.L_x_24) ;  /* 0x0000000400487947 */ /* 0x000fec0003800000 */
.L_x_71:
[----:B------:R-:W-:-:S04]  /*1e70*/  ISETP.NE.AND P0, PT, R29, -0x1, PT ;  /* 0xffffffff1d00780c */ /* 0x000fc80003f05270 */
[----:B------:R-:W-:Y:S01]  /*1e80*/  SEL R29, R29, RZ, P0 ;  /* 0x000000ff1d1d7207 */ /* 0x000fe20000000000 */
[----:B------:R-:W-:Y:S08]  /*1e90*/  BRA `(.L_x_24) ;  /* 0x00000004003c7947 */ /* 0x000ff00003800000 */
.L_x_72:
[----:B------:R-:W-:-:S04]  /*1ea0*/  ISETP.NE.AND P0, PT, R16, -0x1, PT ;  /* 0xffffffff1000780c */ /* 0x000fc80003f05270 */
[----:B------:R-:W-:Y:S01]  /*1eb0*/  SEL R29, R16, 0x1, P0 ;  /* 0x00000001101d7807 */ /* 0x000fe20000000000 */
[----:B------:R-:W-:Y:S08]  /*1ec0*/  BRA `(.L_x_24) ;  /* 0x0000000400307947 */ /* 0x000ff00003800000 */
.L_x_73:
[----:B------:R-:W-:-:S13]  /*1ed0*/  ISETP.GT.AND P0, PT, R3, RZ, PT ;  /* 0x000000ff0300720c */ /* 0x000fda0003f04270 */
[----:B------:R-:W-:Y:S05]  /*1ee0*/  @P0 BRA `(.L_x_26) ;  /* 0x0000000000140947 */ /* 0x000fea0003800000 */
[----:B------:R-:W2:Y:S04]  /*1ef0*/  LD.E R26, desc[UR8][R20.64] ;  /* 0x00000008141a7980 */ /* 0x000ea8000c101900 */
[----:B------:R-:W2:Y:S02]  /*1f00*/  LD.E R27, desc[UR8][R20.64+0x4] ;  /* 0x00000408141b7980 */ /* 0x000ea4000c101900 */
[----:B--2---:R-:W-:-:S04]  /*1f10*/  FSETP.GE.AND P0, PT, R26, R27, PT ;  /* 0x0000001b1a00720b */ /* 0x004fc80003f06000 */
[----:B------:R-:W-:Y:S01]  /*1f20*/  SEL R29, RZ, 0x1, P0 ;  /* 0x00000001ff1d7807 */ /* 0x000fe20000000000 */
[----:B------:R-:W-:Y:S08]  /*1f30*/  BRA `(.L_x_24) ;  /* 0x0000000400147947 */ /* 0x000ff00003800000 */
.L_x_26:
        /* <DEDUP_REMOVED lines=34> */
[----:B------:R-:W-:-:S13]  /*2160*/  FSETP.GEU.AND P0, PT, R37, R2, PT ;  /* 0x000000022500720b */ /* 0x000fda0003f0e000 */
[----:B------:R-:W-:Y:S05]  /*2170*/  @P0 BRA `(.L_x_27) ;  /* 0x00000000006c0947 */ /* 0x000fea0003800000 */
[----:B------:R-:W-:Y:S02]  /*2180*/  LOP3.LUT R27, R28, 0x4fa9d69e, RZ, 0x3c, !PT ;  /* 0x4fa9d69e1c1b7812 */ /* 0x000fe400078e3cff */
[----:B------:R-:W-:Y:S02]  /*2190*/  LOP3.LUT R29, R29, 0x85655c7a, RZ, 0x3c, !PT ;  /* 0x85655c7a1d1d7812 */ /* 0x000fe400078e3cff */
        /* <DEDUP_REMOVED lines=25> */
.L_x_27:
[----:B------:R-:W-:-:S04]  /*2330*/  IMAD.SHL.U32 R27, R33, 0x2, RZ ;  /* 0x00000002211b7824 */ /* 0x000fc800078e00ff */
[----:B------:R-:W-:-:S05]  /*2340*/  IMAD.WIDE.U32 R26, R27, 0x4, R20 ;  /* 0x000000041b1a7825 */ /* 0x000fca00078e0014 */
[----:B------:R-:W2:Y:S04]  /*2350*/  LD.E R28, desc[UR8][R26.64] ;  /* 0x000000081a1c7980 */ /* 0x000ea8000c101900 */
[----:B------:R-:W2:Y:S02]  /*2360*/  LD.E R29, desc[UR8][R26.64+0x4] ;  /* 0x000004081a1d7980 */ /* 0x000ea4000c101900 */
[----:B--2---:R-:W-:-:S04]  /*2370*/  FSETP.GE.AND P0, PT, R28, R29, PT ;  /* 0x0000001d1c00720b */ /* 0x004fc80003f06000 */
[----:B------:R-:W-:-:S09]  /*2380*/  SEL R29, RZ, 0x1, P0 ;  /* 0x00000001ff1d7807 */ /* 0x000fd20000000000 */
.L_x_24:
[----:B------:R-:W-:Y:S05]  /*2390*/  BSYNC.RECONVERGENT B0 ;  /* 0x0000000000007941 */ /* 0x000fea0003800200 */
.L_x_21:
[----:B------:R-:W-:Y:S01]  /*23a0*/  ISETP.GT.AND P0, PT, R12, 0x6, PT ;  /* 0x000000060c00780c */ /* 0x000fe20003f04270 */
[----:B------:R-:W-:-:S12]  /*23b0*/  BSSY.RECONVERGENT B0, `(.L_x_28) ;  /* 0x000010d000007945 */ /* 0x000fd80003800200 */
[----:B------:R-:W-:Y:S05]  /*23c0*/  @P0 BRA `(.L_x_29) ;  /* 0x0000000400cc0947 */ /* 0x000fea0003800000 */
[----:B------:R-:W-:-:S13]  /*23d0*/  ISETP.GT.AND P0, PT, R12, 0x3, PT ;  /* 0x000000030c00780c */ /* 0x000fda0003f04270 */
[----:B------:R-:W-:Y:S05]  /*23e0*/  @P0 BRA `(.L_x_30) ;  /* 0x0000000000ec0947 */ /* 0x000fea0003800000 */
[----:B------:R-:W-:Y:S01]  /*23f0*/  ISETP.NE.AND P0, PT, R12, 0x1, PT ;  /* 0x000000010c00780c */ /* 0x000fe20003f05270 */
[----:B------:R-:W-:-:S12]  /*2400*/  IMAD.MOV.U32 R16, RZ, RZ, R12 ;  /* 0x000000ffff107224 */ /* 0x000fd800078e000c */
[----:B------:R-:W-:Y:S05]  /*2410*/  @!P0 BRA `(.L_x_31) ;  /* 0x0000001000188947 */ /* 0x000fea0003800000 */
[----:B------:R-:W-:-:S05]  /*2420*/  IMAD.MOV.U32 R27, RZ, RZ, -0x2 ;  /* 0xfffffffeff1b7424 */ /* 0x000fca00078e00ff */
[----:B------:R-:W-:-:S05]  /*2430*/  VIADDMNMX.U32 R16, R12, R27, 0x2, PT ;  /* 0x000000020c107446 */ /* 0x000fca000380001b */
[----:B------:R-:W-:-:S04]  /*2440*/  IMAD.SHL.U32 R16, R16, 0x4, RZ ;  /* 0x0000000410107824 */ /* 0x000fc800078e00ff */
[----:B------:R-:W0:Y:S02]  /*2450*/  LDC R26, c[0x2][R16+0x3c] ;  /* 0x00800f00101a7b82 */ /* 0x000e240000000800 */
[----:B0-----:R-:W-:-:S04]  /*2460*/  SHF.R.S32.HI R27, RZ, 0x1f, R26 ;  /* 0x0000001fff1b7819 */ /* 0x001fc8000001141a */
.L_x_75:
[----:B------:R-:W-:Y:S05]  /*2470*/  BRX R26 -0x2480                                                         (*"BRANCH_TARGETS .L_x_76,.L_x_77,.L_x_78"*) ;  /* 0xffffffd81ae07949 */ /* 0x000fea000383ffff */
.L_x_77:
[----:B------:R-:W-:Y:S01]  /*2480*/  ISETP.NE.AND P0, PT, R35, -0x1, PT ;  /* 0xffffffff2300780c */ /* 0x000fe20003f05270 */
[----:B------:R-:W-:-:S12]  /*2490*/  HFMA2 R16, -RZ, RZ, 0, 0 ;  /* 0x00000000ff107431 */ /* 0x000fd800000001ff */
[----:B------:R-:W-:Y:S05]  /*24a0*/  @!P0 BRA `(.L_x_31) ;  /* 0x0000000c00f48947 */ /* 0x000fea0003800000 */
[----:B------:R-:W-:Y:S01]  /*24b0*/  ISETP.NE.AND P0, PT, R35, 0x1, PT ;  /* 0x000000012300780c */ /* 0x000fe20003f05270 */
[----:B------:R-:W-:-:S12]  /*24c0*/  IMAD.MOV.U32 R16, RZ, RZ, R35 ;  /* 0x000000ffff107224 */ /* 0x000fd800078e0023 */
[----:B------:R-:W-:Y:S05]  /*24d0*/  @P0 BRA `(.L_x_31) ;  /* 0x0000000c00e80947 */ /* 0x000fea0003800000 */
        /* <DEDUP_REMOVED lines=9> */
[----:B------:R-:W-:Y:S02]  /*2570*/  IMAD.IADD R37, R35, 0x1, R37 ;  /* 0x0000000123257824 */ /* 0x000fe400078e0225 */
[----:B------:R-:W-:Y:S01]  /*2580*/  IMAD.IADD R26, R27, 0x1, R39 ;  /* 0x000000011b1a7824 */ /* 0x000fe200078e0227 */
[----:B------:R-:W-:-:S04]  /*2590*/  LOP3.LUT R27, R16, 0x27d4eb4f, RZ, 0x3c, !PT ;  /* 0x27d4eb4f101b7812 */ /* 0x000fc800078e3cff */
[----:B------:R-:W-:Y:S02]  /*25a0*/  LOP3.LUT R26, R37, UR10, R26, 0x96, !PT ;  /* 0x0000000a251a7c12 */ /* 0x000fe4000f8e961a */
[----:B------:R-:W-:Y:S02]  /*25b0*/  IADD3 R27, P0, PT, R27, 0x7f4a7c15, RZ ;  /* 0x7f4a7c151b1b7810 */ /* 0x000fe40007f1e0ff */
[----:B------:R-:W-:-:S04]  /*25c0*/  LOP3.LUT R28, R26, 0xc2b2ae3d, RZ, 0x3c, !PT ;  /* 0xc2b2ae3d1a1c7812 */ /* 0x000fc800078e3cff */
        /* <DEDUP_REMOVED lines=21> */
[----:B------:R-:W-:Y:S01]  /*2720*/  FSETP.GEU.AND P0, PT, R16, R15, PT ;  /* 0x0000000f1000720b */ /* 0x000fe20003f0e000 */
[----:B------:R-:W-:-:S12]  /*2730*/  IMAD.MOV.U32 R16, RZ, RZ, RZ ;  /* 0x000000ffff107224 */ /* 0x000fd800078e00ff */
[----:B------:R-:W-:Y:S05]  /*2740*/  @!P0 BRA `(.L_x_31) ;  /* 0x0000000c004c8947 */ /* 0x000fea0003800000 */
[----:B------:R-:W-:Y:S01]  /*2750*/  IMAD.MOV.U32 R16, RZ, RZ, 0x1 ;  /* 0x00000001ff107424 */ /* 0x000fe200078e00ff */
[----:B------:R-:W-:Y:S06]  /*2760*/  BRA `(.L_x_31) ;  /* 0x0000000c00447947 */ /* 0x000fec0003800000 */
.L_x_76:
[----:B------:R-:W-:-:S04]  /*2770*/  ISETP.NE.AND P0, PT, R35, -0x1, PT ;  /* 0xffffffff2300780c */ /* 0x000fc80003f05270 */
[----:B------:R-:W-:Y:S01]  /*2780*/  SEL R16, R35, RZ, P0 ;  /* 0x000000ff23107207 */ /* 0x000fe20000000000 */
[----:B------:R-:W-:Y:S08]  /*2790*/  BRA `(.L_x_31) ;  /* 0x0000000c00387947 */ /* 0x000ff00003800000 */
.L_x_30:
[----:B------:R-:W-:-:S05]  /*27a0*/  IMAD.MOV.U32 R27, RZ, RZ, -0x4 ;  /* 0xfffffffcff1b7424 */ /* 0x000fca00078e00ff */
[----:B------:R-:W-:-:S05]  /*27b0*/  VIADDMNMX.U32 R26, R12, R27, 0x3, PT ;  /* 0x000000030c1a7446 */ /* 0x000fca000380001b */
[----:B------:R-:W-:-:S04]  /*27c0*/  IMAD.SHL.U32 R28, R26, 0x4, RZ ;  /* 0x000000041a1c7824 */ /* 0x000fc800078e00ff */
[----:B------:R-:W0:Y:S02]  /*27d0*/  LDC R26, c[0x2][R28+0x48] ;  /* 0x008012001c1a7b82 */ /* 0x000e240000000800 */
[----:B0-----:R-:W-:-:S04]  /*27e0*/  SHF.R.S32.HI R27, RZ, 0x1f, R26 ;  /* 0x0000001fff1b7819 */ /* 0x001fc8000001141a */
.L_x_79:
[----:B------:R-:W-:Y:S05]  /*27f0*/  BRX R26 -0x2800                                                         (*"BRANCH_TARGETS .L_x_80,.L_x_81,.L_x_82,.L_x_78"*) ;  /* 0xffffffd81a007949 */ /* 0x000fea000383ffff */
.L_x_82:
[C---:B------:R-:W-:Y:S02]  /*2800*/  ISETP.NE.AND P0, PT, R16.reuse, R35, PT ;  /* 0x000000231000720c */ /* 0x040fe40003f05270 */
[----:B------:R-:W-:-:S11]  /*2810*/  ISETP.NE.AND P1, PT, R16, -0x1, PT ;  /* 0xffffffff1000780c */ /* 0x000fd60003f25270 */
[----:B------:R-:W-:Y:S02]  /*2820*/  @P0 IADD3 R26, PT, PT, -R34, 0x1, RZ ;  /* 0x00000001221a0810 */ /* 0x000fe40007ffe1ff */
[----:B------:R-:W-:Y:S02]  /*2830*/  @!P0 SEL R16, R16, RZ, P1 ;  /* 0x000000ff10108207 */ /* 0x000fe40000800000 */
[----:B------:R-:W-:Y:S01]  /*2840*/  @P0 SEL R16, R26, 0x1, P1 ;  /* 0x000000011a100807 */ /* 0x000fe20000800000 */
[----:B------:R-:W-:Y:S06]  /*2850*/  BRA `(.L_x_31) ;  /* 0x0000000c00087947 */ /* 0x000fec0003800000 */
.L_x_80:
[----:B------:R-:W-:-:S04]  /*2860*/  ISETP.NE.AND P0, PT, R30, RZ, PT ;  /* 0x000000ff1e00720c */ /* 0x000fc80003f05270 */
[----:B------:R-:W-:Y:S01]  /*2870*/  SEL R16, RZ, 0x1, !P0 ;  /* 0x00000001ff107807 */ /* 0x000fe20004000000 */
[----:B------:R-:W-:Y:S08]  /*2880*/  BRA `(.L_x_31) ;  /* 0x0000000800fc7947 */ /* 0x000ff00003800000 */
.L_x_81:
        /* <DEDUP_REMOVED lines=10> */
[----:B------:R-:W-:Y:S01]  /*2930*/  LOP3.LUT R16, R16, 0x27d4eb4f, RZ, 0x3c, !PT ;  /* 0x27d4eb4f10107812 */ /* 0x000fe200078e3cff */
[----:B------:R-:W-:-:S03]  /*2940*/  IMAD.IADD R26, R27, 0x1, R39 ;  /* 0x000000011b1a7824 */ /* 0x000fc600078e0227 */
[----:B------:R-:W-:Y:S02]  /*2950*/  IADD3 R16, P0, PT, R16, 0x7f4a7c15, RZ ;  /* 0x7f4a7c1510107810 */ /* 0x000fe40007f1e0ff */
[----:B------:R-:W-:-:S04]  /*2960*/  LOP3.LUT R26, R37, UR10, R26, 0x96, !PT ;  /* 0x0000000a251a7c12 */ /* 0x000fc8000f8e961a */
        /* <DEDUP_REMOVED lines=25> */
.L_x_29:
[----:B------:R-:W-:-:S13]  /*2b00*/  ISETP.GT.AND P0, PT, R12, 0x9, PT ;  /* 0x000000090c00780c */ /* 0x000fda0003f04270 */
[----:B------:R-:W-:Y:S05]  /*2b10*/  @P0 BRA `(.L_x_32) ;  /* 0x0000000000e80947 */ /* 0x000fea0003800000 */
[----:B------:R-:W-:-:S05]  /*2b20*/  IMAD.MOV.U32 R27, RZ, RZ, -0x7 ;  /* 0xfffffff9ff1b7424 */ /* 0x000fca00078e00ff */
[----:B------:R-:W-:-:S05]  /*2b30*/  VIADDMNMX.U32 R26, R12, R27, 0x3, PT ;  /* 0x000000030c1a7446 */ /* 0x000fca000380001b */
[----:B------:R-:W-:-:S04]  /*2b40*/  IMAD.SHL.U32 R28, R26, 0x4, RZ ;  /* 0x000000041a1c7824 */ /* 0x000fc800078e00ff */
[----:B------:R-:W0:Y:S02]  /*2b50*/  LDC R26, c[0x2][R28+0x58] ;  /* 0x008016001c1a7b82 */ /* 0x000e240000000800 */
[----:B0-----:R-:W-:-:S04]  /*2b60*/  SHF.R.S32.HI R27, RZ, 0x1f, R26 ;  /* 0x0000001fff1b7819 */ /* 0x001fc8000001141a */
.L_x_84:
[----:B------:R-:W-:Y:S05]  /*2b70*/  BRX R26 -0x2b80                                                         (*"BRANCH_TARGETS .L_x_85,.L_x_86,.L_x_87,.L_x_78"*) ;  /* 0xffffffd41a207949 */ /* 0x000fea000383ffff */
.L_x_87:
[----:B------:R-:W-:Y:S01]  /*2b80*/  ISETP.NE.AND P0, PT, R30, RZ, PT ;  /* 0x000000ff1e00720c */ /* 0x000fe20003f05270 */
[----:B------:R-:W-:-:S12]  /*2b90*/  IMAD.MOV.U32 R16, RZ, RZ, 0x1 ;  /* 0x00000001ff107424 */ /* 0x000fd800078e00ff */
[----:B------:R-:W-:Y:S05]  /*2ba0*/  @!P0 BRA `(.L_x_31) ;  /* 0x0000000800348947 */ /* 0x000fea0003800000 */
[----:B------:R-:W-:-:S04]  /*2bb0*/  ISETP.NE.AND P0, PT, R35, -0x1, PT ;  /* 0xffffffff2300780c */ /* 0x000fc80003f05270 */
[----:B------:R-:W-:Y:S01]  /*2bc0*/  SEL R16, R35, RZ, P0 ;  /* 0x000000ff23107207 */ /* 0x000fe20000000000 */
[----:B------:R-:W-:Y:S08]  /*2bd0*/  BRA `(.L_x_31) ;  /* 0x0000000800287947 */ /* 0x000ff00003800000 */
.L_x_85:
[C---:B------:R-:W-:Y:S02]  /*2be0*/  ISETP.NE.AND P0, PT, R16.reuse, -0x1, PT ;  /* 0xffffffff1000780c */ /* 0x040fe40003f05270 */
[----:B------:R-:W-:-:S04]  /*2bf0*/  IADD3 R16, PT, PT, -R16, 0x1, RZ ;  /* 0x0000000110107810 */ /* 0x000fc80007ffe1ff */
[----:B------:R-:W-:Y:S01]  /*2c00*/  SEL R16, R16, RZ, P0 ;  /* 0x000000ff10107207 */ /* 0x000fe20000000000 */
[----:B------:R-:W-:Y:S06]  /*2c10*/  BRA `(.L_x_31) ;  /* 0x0000000800187947 */ /* 0x000fec0003800000 */
.L_x_86:
        /* <DEDUP_REMOVED lines=30> */
[----:B------:R-:W-:-:S05]  /*2e00*/  IMAD R37, R16, -0x6b2fb645, R37 ;  /* 0x94d049bb10257824 */ /* 0x000fca00078e0225 */
[----:B------:R-:W-:Y:S01]  /*2e10*/  IADD3 R26, PT, PT, R27, R37, RZ ;  /* 0x000000251b1a7210 */ /* 0x000fe20007ffe0ff */
[----:B------:R-:W-:-:S03]  /*2e20*/  IMAD.MOV.U32 R27, RZ, RZ, RZ ;  /* 0x000000ffff1b7224 */ /* 0x000fc600078e00ff */
[----:B------:R-:W-:-:S06]  /*2e30*/  SHF.R.U32.HI R26, RZ, 0x8, R26 ;  /* 0x00000008ff1a7819 */ /* 0x000fcc000001161a */
[----:B------:R-:W0:Y:S02]  /*2e40*/  I2F.U64 R26, R26 ;  /* 0x0000001a001a7312 */ /* 0x000e240000301000 */
[----:B0-----:R-:W-:-:S05]  /*2e50*/  FMUL R16, R26, 5.9604644775390625e-08 ;  /* 0x338000001a107820 */ /* 0x001fca0000400000 */
[----:B------:R-:W-:Y:S01]  /*2e60*/  FSETP.GEU.AND P0, PT, R16, 0.10000000149011611938, PT ;  /* 0x3dcccccd1000780b */ /* 0x000fe20003f0e000 */
[----:B------:R-:W-:-:S12]  /*2e70*/  IMAD.MOV.U32 R16, RZ, RZ, 0x1 ;  /* 0x00000001ff107424 */ /* 0x000fd800078e00ff */
[----:B------:R-:W-:Y:S05]  /*2e80*/  @!P0 BRA `(.L_x_31) ;  /* 0x00000004007c8947 */ /* 0x000fea0003800000 */
[----:B------:R-:W-:-:S04]  /*2e90*/  ISETP.NE.AND P0, PT, R35, -0x1, PT ;  /* 0xffffffff2300780c */ /* 0x000fc80003f05270 */
[----:B------:R-:W-:Y:S01]  /*2ea0*/  SEL R16, R35, RZ, P0 ;  /* 0x000000ff23107207 */ /* 0x000fe20000000000 */
[----:B------:R-:W-:Y:S08]  /*2eb0*/  BRA `(.L_x_31) ;  /* 0x0000000400707947 */ /* 0x000ff00003800000 */
.L_x_32:
[----:B------:R-:W-:-:S05]  /*2ec0*/  IMAD.MOV.U32 R27, RZ, RZ, -0xa ;  /* 0xfffffff6ff1b7424 */ /* 0x000fca00078e00ff */
[----:B------:R-:W-:-:S05]  /*2ed0*/  VIADDMNMX.U32 R26, R12, R27, 0x3, PT ;  /* 0x000000030c1a7446 */ /* 0x000fca000380001b */
[----:B------:R-:W-:-:S04]  /*2ee0*/  IMAD.SHL.U32 R28, R26, 0x4, RZ ;  /* 0x000000041a1c7824 */ /* 0x000fc800078e00ff */
[----:B------:R-:W0:Y:S02]  /*2ef0*/  LDC R26, c[0x2][R28+0x68] ;  /* 0x00801a001c1a7b82 */ /* 0x000e240000000800 */
[----:B0-----:R-:W-:-:S04]  /*2f00*/  SHF.R.S32.HI R27, RZ, 0x1f, R26 ;  /* 0x0000001fff1b7819 */ /* 0x001fc8000001141a */
.L_x_89:
[----:B------:R-:W-:Y:S05]  /*2f10*/  BRX R26 -0x2f20                                                         (*"BRANCH_TARGETS .L_x_90,.L_x_91,.L_x_92,.L_x_78"*) ;  /* 0xffffffd01a387949 */ /* 0x000fea000383ffff */
.L_x_78:
[----:B------:R-:W-:Y:S01]  /*2f20*/  IMAD.MOV.U32 R16, RZ, RZ, RZ ;  /* 0x000000ffff107224 */ /* 0x000fe200078e00ff */
[----:B------:R-:W-:Y:S06]  /*2f30*/  BRA `(.L_x_31) ;  /* 0x0000000400507947 */ /* 0x000fec0003800000 */
.L_x_90:
[----:B------:R-:W-:-:S04]  /*2f40*/  ISETP.NE.AND P0, PT, R16, -0x1, PT ;  /* 0xffffffff1000780c */ /* 0x000fc80003f05270 */
[----:B------:R-:W-:Y:S01]  /*2f50*/  SEL R16, R16, RZ, P0 ;  /* 0x000000ff10107207 */ /* 0x000fe20000000000 */
[----:B------:R-:W-:Y:S08]  /*2f60*/  BRA `(.L_x_31) ;  /* 0x0000000400447947 */ /* 0x000ff00003800000 */
.L_x_91:
[----:B------:R-:W-:-:S04]  /*2f70*/  ISETP.NE.AND P0, PT, R35, -0x1, PT ;  /* 0xffffffff2300780c */ /* 0x000fc80003f05270 */
[----:B------:R-:W-:Y:S01]  /*2f80*/  SEL R16, R35, 0x1, P0 ;  /* 0x0000000123107807 */ /* 0x000fe20000000000 */
[----:B------:R-:W-:Y:S08]  /*2f90*/  BRA `(.L_x_31) ;  /* 0x0000000400387947 */ /* 0x000ff00003800000 */
.L_x_92:
[----:B------:R-:W-:-:S13]  /*2fa0*/  ISETP.GT.AND P0, PT, R9, RZ, PT ;  /* 0x000000ff0900720c */ /* 0x000fda0003f04270 */
[----:B------:R-:W-:Y:S05]  /*2fb0*/  @P0 BRA `(.L_x_33) ;  /* 0x0000000000140947 */ /* 0x000fea0003800000 */
[----:B------:R-:W2:Y:S04]  /*2fc0*/  LD.E R16, desc[UR8][R22.64] ;  /* 0x0000000816107980 */ /* 0x000ea8000c101900 */
[----:B------:R-:W2:Y:S02]  /*2fd0*/  LD.E R27, desc[UR8][R22.64+0x4] ;  /* 0x00000408161b7980 */ /* 0x000ea4000c101900 */
[----:B--2---:R-:W-:-:S04]  /*2fe0*/  FSETP.GE.AND P0, PT, R16, R27, PT ;  /* 0x0000001b1000720b */ /* 0x004fc80003f06000 */
[----:B------:R-:W-:Y:S01]  /*2ff0*/  SEL R16, RZ, 0x1, P0 ;  /* 0x00000001ff107807 */ /* 0x000fe20000000000 */
[----:B------:R-:W-:Y:S08]  /*3000*/  BRA `(.L_x_31) ;  /* 0x00000004001c7947 */ /* 0x000ff00003800000 */
.L_x_33:
        /* <DEDUP_REMOVED lines=65> */
.L_x_34:
[----:B------:R-:W-:-:S04]  /*3420*/  IMAD.SHL.U32 R27, R31, 0x2, RZ ;  /* 0x000000021f1b7824 */ /* 0x000fc800078e00ff */
[----:B------:R-:W-:-:S05]  /*3430*/  IMAD.WIDE.U32 R26, R27, 0x4, R22 ;  /* 0x000000041b1a7825 */ /* 0x000fca00078e0016 */
[----:B------:R-:W2:Y:S04]  /*3440*/  LD.E R16, desc[UR8][R26.64] ;  /* 0x000000081a107980 */ /* 0x000ea8000c101900 */
[----:B------:R-:W2:Y:S02]  /*3450*/  LD.E R35, desc[UR8][R26.64+0x4] ;  /* 0x000004081a237980 */ /* 0x000ea4000c101900 */
[----:B--2---:R-:W-:-:S04]  /*3460*/  FSETP.GE.AND P0, PT, R16, R35, PT ;  /* 0x000000231000720b */ /* 0x004fc80003f06000 */
[----:B------:R-:W-:-:S09]  /*3470*/  SEL R16, RZ, 0x1, P0 ;  /* 0x00000001ff107807 */ /* 0x000fd20000000000 */
.L_x_31:
[----:B------:R-:W-:Y:S05]  /*3480*/  BSYNC.RECONVERGENT B0 ;  /* 0x0000000000007941 */ /* 0x000fea0003800200 */
.L_x_28:
[----:B------:R-:W-:Y:S01]  /*3490*/  IMAD.SHL.U32 R27, R29, 0x2, RZ ;  /* 0x000000021d1b7824 */ /* 0x000fe200078e00ff */
[----:B------:R-:W-:Y:S01]  /*34a0*/  ISETP.NE.AND P0, PT, R8, 0xc, PT ;  /* 0x0000000c0800780c */ /* 0x000fe20003f05270 */
[----:B------:R-:W-:Y:S03]  /*34b0*/  BSSY.RECONVERGENT B0, `(.L_x_35) ;  /* 0x000002e000007945 */ /* 0x000fe60003800200 */
[----:B------:R-:W-:-:S05]  /*34c0*/  LOP3.LUT R27, R16, R27, RZ, 0xfc, !PT ;  /* 0x0000001b101b7212 */ /* 0x000fca00078efcff */
[----:B------:R-:W-:-:S04]  /*34d0*/  IMAD.SHL.U32 R27, R27, 0x4, RZ ;  /* 0x000000041b1b7824 */ /* 0x000fc800078e00ff */
[----:B------:R-:W0:Y:S08]  /*34e0*/  LDC R39, c[0x3][R27] ;  /* 0x00c000001b277b82 */ /* 0x000e300000000800 */
[----:B------:R-:W1:Y:S01]  /*34f0*/  LDC R28, c[0x3][R27+0x10] ;  /* 0x00c004001b1c7b82 */ /* 0x000e620000000800 */
[----:B0-----:R-:W-:Y:S02]  /*3500*/  IMAD.IADD R10, R39, 0x1, R10 ;  /* 0x00000001270a7824 */ /* 0x001fe400078e020a */
[----:B-1----:R-:W-:Y:S01]  /*3510*/  IMAD.IADD R13, R28, 0x1, R13 ;  /* 0x000000011c0d7824 */ /* 0x002fe200078e020d */
[----:B------:R-:W-:Y:S06]  /*3520*/  @P0 BRA `(.L_x_36) ;  /* 0x0000000000980947 */ /* 0x000fec0003800000 */
[----:B------:R-:W-:Y:S01]  /*3530*/  IMAD.SHL.U32 R26, R33, 0x2, RZ ;  /* 0x00000002211a7824 */ /* 0x000fe200078e00ff */
[----:B------:R-:W-:-:S04]  /*3540*/  ISETP.NE.AND P0, PT, R3, RZ, PT ;  /* 0x000000ff0300720c */ /* 0x000fc80003f05270 */
[----:B------:R-:W-:-:S05]  /*3550*/  SEL R26, R26, RZ, P0 ;  /* 0x000000ff1a1a7207 */ /* 0x000fca0000000000 */
[----:B------:R-:W-:-:S04]  /*3560*/  IMAD.IADD R35, R29, 0x1, R26 ;  /* 0x000000011d237824 */ /* 0x000fc800078e021a */
[----:B------:R-:W-:-:S05]  /*3570*/  IMAD.WIDE R26, R35, 0x4, R18 ;  /* 0x00000004231a7825 */ /* 0x000fca00078e0212 */
[----:B------:R-:W2:Y:S02]  /*3580*/  LD.E R34, desc[UR8][R26.64] ;  /* 0x000000081a227980 */ /* 0x000ea4000c101900 */
[----:B--2---:R-:W-:Y:S02]  /*3590*/  VIADD R37, R34, 0x1 ;  /* 0x0000000122257836 */ /* 0x004fe40000000000 */
[----:B------:R-:W-:-:S03]  /*35a0*/  IMAD.WIDE R34, R35, 0x4, R20 ;  /* 0x0000000423227825 */ /* 0x000fc600078e0214 */
[----:B------:R0:W-:Y:S04]  /*35b0*/  ST.E desc[UR8][R26.64], R37 ;  /* 0x000000251a007985 */ /* 0x0001e8000c101908 */
[----:B------:R-:W2:Y:S01]  /*35c0*/  LD.E R43, desc[UR8][R34.64] ;  /* 0x00000008222b7980 */ /* 0x000ea2000c101900 */
[----:B------:R-:W-:Y:S01]  /*35d0*/  I2FP.F32.S32 R41, R37 ;  /* 0x0000002500297245 */ /* 0x000fe20000201400 */
[----:B------:R-:W-:Y:S01]  /*35e0*/  BSSY.RECONVERGENT B1, `(.L_x_37) ;  /* 0x0000011000017945 */ /* 0x000fe20003800200 */
[----:B------:R-:W-:Y:S02]  /*35f0*/  I2FP.F32.S32 R36, R39 ;  /* 0x0000002700247245 */ /* 0x000fe40000201400 */
[----:B------:R-:W1:Y:S01]  /*3600*/  MUFU.RCP R38, R41 ;  /* 0x0000002900267308 */ /* 0x000e620000001000 */
[----:B------:R-:W-:Y:S01]  /*3610*/  ISETP.GE.AND P2, PT, R3, 0x1, PT ;  /* 0x000000010300780c */ /* 0x000fe20003f46270 */
[----:B-1----:R-:W-:-:S04]  /*3620*/  FFMA R39, -R41, R38, 1 ;  /* 0x3f80000029277423 */ /* 0x002fc80000000126 */
[----:B------:R-:W-:Y:S01]  /*3630*/  FFMA R39, R38, R39, R38 ;  /* 0x0000002726277223 */ /* 0x000fe20000000026 */
[----:B--2---:R-:W-:-:S04]  /*3640*/  FADD R36, -R43, R36 ;  /* 0x000000242b247221 */ /* 0x004fc80000000100 */
[----:B------:R-:W1:Y:S01]  /*3650*/  FCHK P0, R36, R41 ;  /* 0x0000002924007302 */ /* 0x000e620000000000 */
[----:B------:R-:W-:-:S04]  /*3660*/  FFMA R38, R36, R39, RZ ;  /* 0x0000002724267223 */ /* 0x000fc800000000ff */
[----:B0-----:R-:W-:-:S04]  /*3670*/  FFMA R26, -R41, R38, R36 ;  /* 0x00000026291a7223 */ /* 0x001fc80000000124 */
[----:B------:R-:W-:Y:S01]  /*3680*/  FFMA R26, R39, R26, R38 ;  /* 0x0000001a271a7223 */ /* 0x000fe20000000026 */
[----:B-1----:R-:W-:Y:S06]  /*3690*/  @!P0 BRA `(.L_x_38) ;  /* 0x0000000000148947 */ /* 0x002fec0003800000 */
[----:B------:R-:W-:Y:S01]  /*36a0*/  MOV R26, R36 ;  /* 0x00000024001a7202 */ /* 0x000fe20000000f00 */
[----:B------:R-:W-:Y:S01]  /*36b0*/  IMAD.MOV.U32 R39, RZ, RZ, R41 ;  /* 0x000000ffff277224 */ /* 0x000fe200078e0029 */
[----:B------:R-:W-:-:S07]  /*36c0*/  MOV R36, 0x36e0 ;  /* 0x000036e000247802 */ /* 0x000fce0000000f00 */
[----:B------:R-:W-:Y:S05]  /*36d0*/  CALL.REL.NOINC `($__internal_0_$__cuda_sm3x_div_rn_noftz_f32_slowpath) ;  /* 0x00000004002c7944 */ /* 0x000fea0003c00000 */
[----:B------:R-:W-:-:S07]  /*36e0*/  IMAD.MOV.U32 R26, RZ, RZ, R37 ;  /* 0x000000ffff1a7224 */ /* 0x000fce00078e0025 */
.L_x_38:
[----:B------:R-:W-:Y:S05]  /*36f0*/  BSYNC.RECONVERGENT B1 ;  /* 0x0000000000017941 */ /* 0x000fea0003800200 */
.L_x_37:
[----:B------:R-:W-:Y:S01]  /*3700*/  FADD R43, R43, R26 ;  /* 0x0000001a2b2b7221 */ /* 0x000fe20000000000 */
[----:B------:R-:W-:Y:S02]  /*3710*/  @P2 IMAD.SHL.U32 R27, R33, 0x4, RZ ;  /* 0x00000004211b2824 */ /* 0x000fe400078e00ff */
[----:B------:R-:W-:Y:S02]  /*3720*/  @P2 IMAD.SHL.U32 R36, R29, 0x2, RZ ;  /* 0x000000021d242824 */ /* 0x000fe400078e00ff */
[----:B------:R0:W-:Y:S01]  /*3730*/  ST.E desc[UR8][R34.64], R43 ;  /* 0x0000002b22007985 */ /* 0x0001e2000c101908 */
[----:B------:R-:W-:Y:S02]  /*3740*/  @P2 IMAD.SHL.U32 R26, R3, 0x2, RZ ;  /* 0x00000002031a2824 */ /* 0x000fe400078e00ff */
[----:B------:R-:W-:Y:S01]  /*3750*/  @P2 IMAD.MOV.U32 R37, RZ, RZ, -0x1 ;  /* 0xffffffffff252424 */ /* 0x000fe200078e00ff */
[----:B------:R-:W-:-:S04]  /*3760*/  @P2 LOP3.LUT R27, R16, R36, R27, 0xfe, !PT ;  /* 0x00000024101b2212 */ /* 0x000fc800078efe1b */
[----:B------:R-:W-:-:S04]  /*3770*/  @P2 SHF.L.U32 R26, R37, R26, RZ ;  /* 0x0000001a251a2219 */ /* 0x000fc800000006ff */
[----:B0-----:R-:W-:-:S07]  /*3780*/  @P2 LOP3.LUT R33, R27, R26, RZ, 0x30, !PT ;  /* 0x0000001a1b212212 */ /* 0x001fce00078e30ff */
.L_x_36:
[----:B------:R-:W-:Y:S05]  /*3790*/  BSYNC.RECONVERGENT B0 ;  /* 0x0000000000007941 */ /* 0x000fea0003800200 */
.L_x_35:
[----:B------:R-:W-:Y:S01]  /*37a0*/  ISETP.NE.AND P0, PT, R12, 0xc, PT ;  /* 0x0000000c0c00780c */ /* 0x000fe20003f05270 */
[----:B------:R-:W-:-:S12]  /*37b0*/  BSSY.RECONVERGENT B0, `(.L_x_39) ;  /* 0x0000028000007945 */ /* 0x000fd80003800200 */
[----:B------:R-:W-:Y:S05]  /*37c0*/  @P0 BRA `(.L_x_40) ;  /* 0x0000000000980947 */ /* 0x000fea0003800000 */
        /* <DEDUP_REMOVED lines=23> */
[----:B------:R-:W-:Y:S01]  /*3940*/  IMAD.MOV.U32 R26, RZ, RZ, R28 ;  /* 0x000000ffff1a7224 */ /* 0x000fe200078e001c */
[----:B------:R-:W-:Y:S01]  /*3950*/  MOV R36, 0x3980 ;  /* 0x0000398000247802 */ /* 0x000fe20000000f00 */
[----:B------:R-:W-:-:S07]  /*3960*/  IMAD.MOV.U32 R39, RZ, RZ, R41 ;  /* 0x000000ffff277224 */ /* 0x000fce00078e0029 */
[----:B------:R-:W-:Y:S05]  /*3970*/  CALL.REL.NOINC `($__internal_0_$__cuda_sm3x_div_rn_noftz_f32_slowpath) ;  /* 0x0000000000847944 */ /* 0x000fea0003c00000 */
[----:B------:R-:W-:-:S07]  /*3980*/  IMAD.MOV.U32 R26, RZ, RZ, R37 ;  /* 0x000000ffff1a7224 */ /* 0x000fce00078e0025 */
.L_x_42:
[----:B------:R-:W-:Y:S05]  /*3990*/  BSYNC.RECONVERGENT B1 ;  /* 0x0000000000017941 */ /* 0x000fea0003800200 */
.L_x_41:
        /* <DEDUP_REMOVED lines=9> */
.L_x_40:
[----:B------:R-:W-:Y:S05]  /*3a30*/  BSYNC.RECONVERGENT B0 ;  /* 0x0000000000007941 */ /* 0x000fea0003800200 */
.L_x_39:
[----:B------:R-:W-:Y:S01]  /*3a40*/  ISETP.NE.AND P1, PT, R29, 0x1, PT ;  /* 0x000000011d00780c */ /* 0x000fe20003f25270 */
[----:B------:R-:W-:Y:S01]  /*3a50*/  UIADD3 UR4, UP0, UPT, UR4, 0x7f4a7c15, URZ ;  /* 0x7f4a7c1504047890 */ /* 0x000fe2000ff1e0ff */
[----:B------:R-:W-:Y:S01]  /*3a60*/  ISETP.NE.AND P0, PT, R16, 0x1, PT ;  /* 0x000000011000780c */ /* 0x000fe20003f05270 */
[----:B------:R-:W-:Y:S01]  /*3a70*/  UIADD3 UR6, UPT, UPT, UR6, 0x1, URZ ;  /* 0x0000000106067890 */ /* 0x000fe2000fffe0ff */
[----:B------:R-:W-:Y:S01]  /*3a80*/  VIADD R27, R30, 0x1 ;  /* 0x000000011e1b7836 */ /* 0x000fe20000000000 */
[----:B------:R-:W-:Y:S01]  /*3a90*/  UIADD3.X UR5, UPT, UPT, UR5, -0x61c88647, URZ, UP0, !UPT ;  /* 0x9e3779b905057890 */ /* 0x000fe200087fe4ff */
[----:B------:R-:W-:Y:S01]  /*3aa0*/  VIADD R26, R32, 0x1 ;  /* 0x00000001201a7836 */ /* 0x000fe20000000000 */
[----:B------:R-:W-:-:S06]  /*3ab0*/  UISETP.NE.AND UP0, UPT, UR6, URZ, UPT ;  /* 0x000000ff0600728c */ /* 0x000fcc000bf05270 */
[----:B------:R-:W-:Y:S02]  /*3ac0*/  @P1 IMAD.MOV R27, RZ, RZ, R30 ;  /* 0x000000ffff1b1224 */ /* 0x000fe400078e021e */
[----:B------:R-:W-:-:S03]  /*3ad0*/  @P0 IMAD.MOV R26, RZ, RZ, R32 ;  /* 0x000000ffff1a0224 */ /* 0x000fc600078e0220 */
[----:B------:R-:W-:Y:S01]  /*3ae0*/  MOV R30, R27 ;  /* 0x0000001b001e7202 */ /* 0x000fe20000000f00 */
[----:B------:R-:W-:Y:S01]  /*3af0*/  IMAD.MOV.U32 R32, RZ, RZ, R26 ;  /* 0x000000ffff207224 */ /* 0x000fe200078e001a */
[----:B------:R-:W-:Y:S06]  /*3b00*/  BRA.U UP0, `(.L_x_43) ;  /* 0xffffffd900207547 */ /* 0x000fec000b83ffff */
.L_x_20:
[----:B------:R-:W0:Y:S02]  /*3b10*/  LDCU.64 UR10, c[0x0][0x398] ;  /* 0x00007300ff0a77ac */ /* 0x000e240008000a00 */
[----:B0-----:R-:W-:Y:S02]  /*3b20*/  LEA R2, P0, R7, UR10, 0x2 ;  /* 0x0000000a07027c11 */ /* 0x001fe4000f8010ff */
[----:B------:R-:W-:Y:S02]  /*3b30*/  LEA R6, P1, R5, UR10, 0x2 ;  /* 0x0000000a05067c11 */ /* 0x000fe4000f8210ff */
[----:B------:R-:W-:Y:S02]  /*3b40*/  LEA.HI.X R3, R7, UR11, R4, 0x2, P0 ;  /* 0x0000000b07037c11 */ /* 0x000fe400080f1404 */
[----:B------:R-:W-:-:S03]  /*3b50*/  LEA.HI.X R7, R5, UR11, R0, 0x2, P1 ;  /* 0x0000000b05077c11 */ /* 0x000fc600088f1400 */
[----:B------:R-:W-:Y:S04]  /*3b60*/  REDG.E.ADD.STRONG.GPU desc[UR8][R2.64], R10 ;  /* 0x0000000a0200798e */ /* 0x000fe8000c12e108 */
[----:B------:R-:W-:Y:S01]  /*3b70*/  REDG.E.ADD.STRONG.GPU desc[UR8][R6.64], R13 ;  /* 0x0000000d0600798e */ /* 0x000fe2000c12e108 */
[----:B------:R-:W-:Y:S05]  /*3b80*/  EXIT ;  /* 0x000000000000794d */ /* 0x000fea0003800000 */
        .weak           $__internal_0_$__cuda_sm3x_div_rn_noftz_f32_slowpath
        .type           $__internal_0_$__cuda_sm3x_div_rn_noftz_f32_slowpath,@function
        .size           $__internal_0_$__cuda_sm3x_div_rn_noftz_f32_slowpath,(.L_x_94 - $__internal_0_$__cuda_sm3x_div_rn_noftz_f32_slowpath)
$__internal_0_$__cuda_sm3x_div_rn_noftz_f32_slowpath:
[----:B------:R-:W-:Y:S01]  /*3b90*/  SHF.R.U32.HI R27, RZ, 0x17, R39 ;  /* 0x00000017ff1b7819 */ /* 0x000fe20000011627 */
[----:B------:R-:W-:Y:S01]  /*3ba0*/  BSSY.RECONVERGENT B2, `(.L_x_44) ;  /* 0x0000064000027945 */ /* 0x000fe20003800200 */
[----:B------:R-:W-:Y:S02]  /*3bb0*/  SHF.R.U32.HI R38, RZ, 0x17, R26 ;  /* 0x00000017ff267819 */ /* 0x000fe4000001161a */
[----:B------:R-:W-:Y:S02]  /*3bc0*/  LOP3.LUT R27, R27, 0xff, RZ, 0xc0, !PT ;  /* 0x000000ff1b1b7812 */ /* 0x000fe400078ec0ff */
[----:B------:R-:W-:-:S03]  /*3bd0*/  LOP3.LUT R38, R38, 0xff, RZ, 0xc0, !PT ;  /* 0x000000ff26267812 */ /* 0x000fc600078ec0ff */
[----:B------:R-:W-:-:S05]  /*3be0*/  VIADD R37, R27, 0xffffffff ;  /* 0xffffffff1b257836 */ /* 0x000fca0000000000 */
[----:B------:R-:W-:Y:S01]  /*3bf0*/  ISETP.GT.U32.AND P0, PT, R37, 0xfd, PT ;  /* 0x000000fd2500780c */ /* 0x000fe20003f04070 */
[----:B------:R-:W-:-:S05]  /*3c00*/  VIADD R37, R38, 0xffffffff ;  /* 0xffffffff26257836 */ /* 0x000fca0000000000 */
[----:B------:R-:W-:-:S13]  /*3c10*/  ISETP.GT.U32.OR P0, PT, R37, 0xfd, P0 ;  /* 0x000000fd2500780c */ /* 0x000fda0000704470 */
[----:B------:R-:W-:Y:S01]  /*3c20*/  @!P0 IMAD.MOV.U32 R37, RZ, RZ, RZ ;  /* 0x000000ffff258224 */ /* 0x000fe200078e00ff */
[----:B------:R-:W-:Y:S06]  /*3c30*/  @!P0 BRA `(.L_x_45) ;  /* 0x0000000000648947 */ /* 0x000fec0003800000 */
[----:B------:R-:W-:Y:S02]  /*3c40*/  FSETP.GTU.FTZ.AND P0, PT, |R26|, +INF , PT ;  /* 0x7f8000001a00780b */ /* 0x000fe40003f1c200 */
[----:B------:R-:W-:-:S04]  /*3c50*/  FSETP.GTU.FTZ.AND P1, PT, |R39|, +INF , PT ;  /* 0x7f8000002700780b */ /* 0x000fc80003f3c200 */
[----:B------:R-:W-:-:S13]  /*3c60*/  PLOP3.LUT P0, PT, P0, P1, PT, 0xf8, 0x8f ;  /* 0x00000000008f781c */ /* 0x000fda0000703f70 */
[----:B------:R-:W-:Y:S05]  /*3c70*/  @P0 BRA `(.L_x_46) ;  /* 0x0000000400540947 */ /* 0x000fea0003800000 */
[----:B------:R-:W-:-:S13]  /*3c80*/  LOP3.LUT P0, RZ, R39, 0x7fffffff, R26, 0xc8, !PT ;  /* 0x7fffffff27ff7812 */ /* 0x000fda000780c81a */
[----:B------:R-:W-:Y:S05]  /*3c90*/  @!P0 BRA `(.L_x_47) ;  /* 0x0000000400448947 */ /* 0x000fea0003800000 */
[C---:B------:R-:W-:Y:S02]  /*3ca0*/  FSETP.NEU.FTZ.AND P3, PT, |R26|.reuse, +INF , PT ;  /* 0x7f8000001a00780b */ /* 0x040fe40003f7d200 */
[----:B------:R-:W-:Y:S02]  /*3cb0*/  FSETP.NEU.FTZ.AND P1, PT, |R39|, +INF , PT ;  /* 0x7f8000002700780b */ /* 0x000fe40003f3d200 */
[----:B------:R-:W-:-:S11]  /*3cc0*/  FSETP.NEU.FTZ.AND P0, PT, |R26|, +INF , PT ;  /* 0x7f8000001a00780b */ /* 0x000fd60003f1d200 */
[----:B------:R-:W-:Y:S05]  /*3cd0*/  @!P1 BRA !P3, `(.L_x_47) ;  /* 0x0000000400349947 */ /* 0x000fea0005800000 */
[----:B------:R-:W-:-:S04]  /*3ce0*/  LOP3.LUT P3, RZ, R26, 0x7fffffff, RZ, 0xc0, !PT ;  /* 0x7fffffff1aff7812 */ /* 0x000fc8000786c0ff */
[----:B------:R-:W-:-:S13]  /*3cf0*/  PLOP3.LUT P1, PT, P1, P3, PT, 0x2f, 0xf2 ;  /* 0x0000000000f2781c */ /* 0x000fda0000f26577 */
[----:B------:R-:W-:Y:S05]  /*3d00*/  @P1 BRA `(.L_x_48) ;  /* 0x0000000400201947 */ /* 0x000fea0003800000 */
[----:B------:R-:W-:-:S04]  /*3d10*/  LOP3.LUT P1, RZ, R39, 0x7fffffff, RZ, 0xc0, !PT ;  /* 0x7fffffff27ff7812 */ /* 0x000fc8000782c0ff */
[----:B------:R-:W-:-:S13]  /*3d20*/  PLOP3.LUT P0, PT, P0, P1, PT, 0x2f, 0xf2 ;  /* 0x0000000000f2781c */ /* 0x000fda0000702577 */
[----:B------:R-:W-:Y:S05]  /*3d30*/  @P0 BRA `(.L_x_49) ;  /* 0x0000000400080947 */ /* 0x000fea0003800000 */
[----:B------:R-:W-:-:S05]  /*3d40*/  VIADD R37, R38, 0xffffffff ;  /* 0xffffffff26257836 */ /* 0x000fca0000000000 */
[----:B------:R-:W-:Y:S01]  /*3d50*/  ISETP.GE.AND P0, PT, R37, RZ, PT ;  /* 0x000000ff2500720c */ /* 0x000fe20003f06270 */
[----:B------:R-:W-:-:S05]  /*3d60*/  VIADD R37, R27, 0xffffffff ;  /* 0xffffffff1b257836 */ /* 0x000fca0000000000 */
[----:B------:R-:W-:-:S07]  /*3d70*/  ISETP.GE.AND P1, PT, R37, RZ, PT ;  /* 0x000000ff2500720c */ /* 0x000fce0003f26270 */
[----:B------:R-:W-:Y:S02]  /*3d80*/  @P0 IMAD.MOV.U32 R37, RZ, RZ, RZ ;  /* 0x000000ffff250224 */ /* 0x000fe400078e00ff */
[----:B------:R-:W-:Y:S01]  /*3d90*/  @!P0 FFMA R26, R26, 1.84467440737095516160e+19, RZ ;  /* 0x5f8000001a1a8823 */ /* 0x000fe200000000ff */
[----:B------:R-:W-:-:S03]  /*3da0*/  @!P0 IMAD.MOV.U32 R37, RZ, RZ, -0x40 ;  /* 0xffffffc0ff258424 */ /* 0x000fc600078e00ff */
[----:B------:R-:W-:Y:S01]  /*3db0*/  @!P1 FFMA R39, R39, 1.84467440737095516160e+19, RZ ;  /* 0x5f80000027279823 */ /* 0x000fe200000000ff */
[----:B------:R-:W-:-:S07]  /*3dc0*/  @!P1 VIADD R37, R37, 0x40 ;  /* 0x0000004025259836 */ /* 0x000fce0000000000 */
.L_x_45:
[----:B------:R-:W-:Y:S01]  /*3dd0*/  LEA R40, R27, 0xc0800000, 0x17 ;  /* 0xc08000001b287811 */ /* 0x000fe200078eb8ff */
[----:B------:R-:W-:Y:S01]  /*3de0*/  VIADD R38, R38, 0xffffff81 ;  /* 0xffffff8126267836 */ /* 0x000fe20000000000 */
[----:B------:R-:W-:Y:S03]  /*3df0*/  BSSY.RECONVERGENT B3, `(.L_x_50) ;  /* 0x0000035000037945 */ /* 0x000fe60003800200 */
[----:B------:R-:W-:Y:S02]  /*3e00*/  IMAD.IADD R44, R39, 0x1, -R40 ;  /* 0x00000001272c7824 */ /* 0x000fe400078e0a28 */
[C---:B------:R-:W-:Y:S01]  /*3e10*/  IMAD R26, R38.reuse, -0x800000, R26 ;  /* 0xff800000261a7824 */ /* 0x040fe200078e021a */
[----:B------:R-:W-:Y:S01]  /*3e20*/  IADD3 R38, PT, PT, R38, 0x7f, -R27 ;  /* 0x0000007f26267810 */ /* 0x000fe20007ffe81b */
[----:B------:R-:W0:Y:S01]  /*3e30*/  MUFU.RCP R40, R44 ;  /* 0x0000002c00287308 */ /* 0x000e220000001000 */
[----:B------:R-:W-:-:S03]  /*3e40*/  FADD.FTZ R41, -R44, -RZ ;  /* 0x800000ff2c297221 */ /* 0x000fc60000010100 */
[----:B------:R-:W-:Y:S02]  /*3e50*/  IMAD.IADD R37, R38, 0x1, R37 ;  /* 0x0000000126257824 */ /* 0x000fe400078e0225 */
[----:B0-----:R-:W-:-:S04]  /*3e60*/  FFMA R39, R40, R41, 1 ;  /* 0x3f80000028277423 */ /* 0x001fc80000000029 */
[----:B------:R-:W-:-:S04]  /*3e70*/  FFMA R39, R40, R39, R40 ;  /* 0x0000002728277223 */ /* 0x000fc80000000028 */
[----:B------:R-:W-:-:S04]  /*3e80*/  FFMA R40, R26, R39, RZ ;  /* 0x000000271a287223 */ /* 0x000fc800000000ff */
[----:B------:R-:W-:-:S04]  /*3e90*/  FFMA R42, R41, R40, R26 ;  /* 0x00000028292a7223 */ /* 0x000fc8000000001a */
[----:B------:R-:W-:-:S04]  /*3ea0*/  FFMA R42, R39, R42, R40 ;  /* 0x0000002a272a7223 */ /* 0x000fc80000000028 */
[----:B------:R-:W-:-:S04]  /*3eb0*/  FFMA R41, R41, R42, R26 ;  /* 0x0000002a29297223 */ /* 0x000fc8000000001a */
[----:B------:R-:W-:-:S05]  /*3ec0*/  FFMA R26, R39, R41, R42 ;  /* 0x00000029271a7223 */ /* 0x000fca000000002a */
[----:B------:R-:W-:-:S04]  /*3ed0*/  SHF.R.U32.HI R27, RZ, 0x17, R26 ;  /* 0x00000017ff1b7819 */ /* 0x000fc8000001161a */
[----:B------:R-:W-:-:S05]  /*3ee0*/  LOP3.LUT R38, R27, 0xff, RZ, 0xc0, !PT ;  /* 0x000000ff1b267812 */ /* 0x000fca00078ec0ff */
[----:B------:R-:W-:-:S04]  /*3ef0*/  IMAD.IADD R27, R38, 0x1, R37 ;  /* 0x00000001261b7824 */ /* 0x000fc800078e0225 */
[----:B------:R-:W-:-:S05]  /*3f00*/  VIADD R38, R27, 0xffffffff ;  /* 0xffffffff1b267836 */ /* 0x000fca0000000000 */
[----:B------:R-:W-:-:S13]  /*3f10*/  ISETP.GE.U32.AND P0, PT, R38, 0xfe, PT ;  /* 0x000000fe2600780c */ /* 0x000fda0003f06070 */
[----:B------:R-:W-:Y:S05]  /*3f20*/  @!P0 BRA `(.L_x_51) ;  /* 0x0000000000808947 */ /* 0x000fea0003800000 */
[----:B------:R-:W-:-:S13]  /*3f30*/  ISETP.GT.AND P0, PT, R27, 0xfe, PT ;  /* 0x000000fe1b00780c */ /* 0x000fda0003f04270 */
[----:B------:R-:W-:Y:S05]  /*3f40*/  @P0 BRA `(.L_x_52) ;  /* 0x00000000006c0947 */ /* 0x000fea0003800000 */
[----:B------:R-:W-:-:S13]  /*3f50*/  ISETP.GE.AND P0, PT, R27, 0x1, PT ;  /* 0x000000011b00780c */ /* 0x000fda0003f06270 */
[----:B------:R-:W-:Y:S05]  /*3f60*/  @P0 BRA `(.L_x_53) ;  /* 0x0000000000740947 */ /* 0x000fea0003800000 */
[----:B------:R-:W-:Y:S02]  /*3f70*/  ISETP.GE.AND P0, PT, R27, -0x18, PT ;  /* 0xffffffe81b00780c */ /* 0x000fe40003f06270 */
[----:B------:R-:W-:-:S11]  /*3f80*/  LOP3.LUT R26, R26, 0x80000000, RZ, 0xc0, !PT ;  /* 0x800000001a1a7812 */ /* 0x000fd600078ec0ff */
[----:B------:R-:W-:Y:S05]  /*3f90*/  @!P0 BRA `(.L_x_53) ;  /* 0x0000000000688947 */ /* 0x000fea0003800000 */
[CCC-:B------:R-:W-:Y:S01]  /*3fa0*/  FFMA.RZ R38, R39.reuse, R41.reuse, R42.reuse ;  /* 0x0000002927267223 */ /* 0x1c0fe2000000c02a */
[CCC-:B------:R-:W-:Y:S01]  /*3fb0*/  FFMA.RP R37, R39.reuse, R41.reuse, R42.reuse ;  /* 0x0000002927257223 */ /* 0x1c0fe2000000802a */
[----:B------:R-:W-:Y:S01]  /*3fc0*/  FFMA.RM R42, R39, R41, R42 ;  /* 0x00000029272a7223 */ /* 0x000fe2000000402a */
[C---:B------:R-:W-:Y:S01]  /*3fd0*/  VIADD R39, R27.reuse, 0x20 ;  /* 0x000000201b277836 */ /* 0x040fe20000000000 */
[C---:B------:R-:W-:Y:S02]  /*3fe0*/  ISETP.NE.AND P3, PT, R27.reuse, RZ, PT ;  /* 0x000000ff1b00720c */ /* 0x040fe40003f65270 */
[----:B------:R-:W-:Y:S02]  /*3ff0*/  LOP3.LUT R38, R38, 0x7fffff, RZ, 0xc0, !PT ;  /* 0x007fffff26267812 */ /* 0x000fe400078ec0ff */
[----:B------:R-:W-:Y:S01]  /*4000*/  ISETP.NE.AND P1, PT, R27, RZ, PT ;  /* 0x000000ff1b00720c */ /* 0x000fe20003f25270 */
[----:B------:R-:W-:Y:S01]  /*4010*/  IMAD.MOV R27, RZ, RZ, -R27 ;  /* 0x000000ffff1b7224 */ /* 0x000fe200078e0a1b */
[----:B------:R-:W-:-:S02]  /*4020*/  LOP3.LUT R38, R38, 0x800000, RZ, 0xfc, !PT ;  /* 0x0080000026267812 */ /* 0x000fc400078efcff */
[----:B------:R-:W-:Y:S02]  /*4030*/  FSETP.NEU.FTZ.AND P0, PT, R37, R42, PT ;  /* 0x0000002a2500720b */ /* 0x000fe40003f1d000 */
[----:B------:R-:W-:Y:S02]  /*4040*/  SHF.L.U32 R39, R38, R39, RZ ;  /* 0x0000002726277219 */ /* 0x000fe400000006ff */
[----:B------:R-:W-:Y:S02]  /*4050*/  SEL R27, R27, RZ, P3 ;  /* 0x000000ff1b1b7207 */ /* 0x000fe40001800000 */
[----:B------:R-:W-:Y:S02]  /*4060*/  ISETP.NE.AND P1, PT, R39, RZ, P1 ;  /* 0x000000ff2700720c */ /* 0x000fe40000f25270 */
[----:B------:R-:W-:Y:S02]  /*4070*/  SHF.R.U32.HI R27, RZ, R27, R38 ;  /* 0x0000001bff1b7219 */ /* 0x000fe40000011626 */
[----:B------:R-:W-:-:S02]  /*4080*/  PLOP3.LUT P0, PT, P0, P1, PT, 0xf8, 0x8f ;  /* 0x00000000008f781c */ /* 0x000fc40000703f70 */
[----:B------:R-:W-:Y:S02]  /*4090*/  SHF.R.U32.HI R38, RZ, 0x1, R27 ;  /* 0x00000001ff267819 */ /* 0x000fe4000001161b */
[----:B------:R-:W-:-:S04]  /*40a0*/  SEL R37, RZ, 0x1, !P0 ;  /* 0x00000001ff257807 */ /* 0x000fc80004000000 */
[----:B------:R-:W-:-:S04]  /*40b0*/  LOP3.LUT R40, R37, 0x1, R38, 0xf8, !PT ;  /* 0x0000000125287812 */ /* 0x000fc800078ef826 */
[----:B------:R-:W-:-:S05]  /*40c0*/  LOP3.LUT R27, R40, R27, RZ, 0xc0, !PT ;  /* 0x0000001b281b7212 */ /* 0x000fca00078ec0ff */
[----:B------:R-:W-:-:S05]  /*40d0*/  IMAD.IADD R27, R38, 0x1, R27 ;  /* 0x00000001261b7824 */ /* 0x000fca00078e021b */
[----:B------:R-:W-:Y:S01]  /*40e0*/  LOP3.LUT R26, R27, R26, RZ, 0xfc, !PT ;  /* 0x0000001a1b1a7212 */ /* 0x000fe200078efcff */
[----:B------:R-:W-:Y:S06]  /*40f0*/  BRA `(.L_x_53) ;  /* 0x0000000000107947 */ /* 0x000fec0003800000 */
.L_x_52:
[----:B------:R-:W-:-:S04]  /*4100*/  LOP3.LUT R26, R26, 0x80000000, RZ, 0xc0, !PT ;  /* 0x800000001a1a7812 */ /* 0x000fc800078ec0ff */
[----:B------:R-:W-:Y:S01]  /*4110*/  LOP3.LUT R26, R26, 0x7f800000, RZ, 0xfc, !PT ;  /* 0x7f8000001a1a7812 */ /* 0x000fe200078efcff */
[----:B------:R-:W-:Y:S06]  /*4120*/  BRA `(.L_x_53) ;  /* 0x0000000000047947 */ /* 0x000fec0003800000 */
.L_x_51:
[----:B------:R-:W-:-:S07]  /*4130*/  IMAD R26, R37, 0x800000, R26 ;  /* 0x00800000251a7824 */ /* 0x000fce00078e021a */
.L_x_53:
[----:B------:R-:W-:Y:S05]  /*4140*/  BSYNC.RECONVERGENT B3 ;  /* 0x0000000000037941 */ /* 0x000fea0003800200 */
.L_x_50:
[----:B------:R-:W-:Y:S05]  /*4150*/  BRA `(.L_x_54) ;  /* 0x0000000000207947 */ /* 0x000fea0003800000 */
.L_x_49:
[----:B------:R-:W-:-:S04]  /*4160*/  LOP3.LUT R26, R39, 0x80000000, R26, 0x48, !PT ;  /* 0x80000000271a7812 */ /* 0x000fc800078e481a */
[----:B------:R-:W-:Y:S01]  /*4170*/  LOP3.LUT R26, R26, 0x7f800000, RZ, 0xfc, !PT ;  /* 0x7f8000001a1a7812 */ /* 0x000fe200078efcff */
[----:B------:R-:W-:Y:S06]  /*4180*/  BRA `(.L_x_54) ;  /* 0x0000000000147947 */ /* 0x000fec0003800000 */
.L_x_48:
[----:B------:R-:W-:Y:S01]  /*4190*/  LOP3.LUT R26, R39, 0x80000000, R26, 0x48, !PT ;  /* 0x80000000271a7812 */ /* 0x000fe200078e481a */
[----:B------:R-:W-:Y:S06]  /*41a0*/  BRA `(.L_x_54) ;  /* 0x00000000000c7947 */ /* 0x000fec0003800000 */
.L_x_47:
[----:B------:R-:W0:Y:S01]  /*41b0*/  MUFU.RSQ R26, -QNAN ;  /* 0xffc00000001a7908 */ /* 0x000e220000001400 */
[----:B------:R-:W-:Y:S05]  /*41c0*/  BRA `(.L_x_54) ;  /* 0x0000000000047947 */ /* 0x000fea0003800000 */
.L_x_46:
[----:B------:R-:W-:-:S07]  /*41d0*/  FADD.FTZ R26, R26, R39 ;  /* 0x000000271a1a7221 */ /* 0x000fce0000010000 */
.L_x_54:
[----:B------:R-:W-:Y:S05]  /*41e0*/  BSYNC.RECONVERGENT B2 ;  /* 0x0000000000027941 */ /* 0x000fea0003800200 */
.L_x_44:
[----:B0-----:R-:W-:Y:S02]  /*41f0*/  IMAD.MOV.U32 R37, RZ, RZ, R26 ;  /* 0x000000ffff257224 */ /* 0x001fe400078e001a */
[----:B------:R-:W-:Y:S02]  /*4200*/  IMAD.MOV.U32 R26, RZ, RZ, R36 ;  /* 0x000000ffff1a7224 */ /* 0x000fe400078e0024 */
[----:B------:R-:W-:-:S04]  /*4210*/  IMAD.MOV.U32 R27, RZ, RZ, 0x0 ;  /* 0x00000000ff1b7424 */ /* 0x000fc800078e00ff */
[----:B------:R-:W-:Y:S05]  /*4220*/  RET.REL.NODEC R26 `(_Z14play_all_pairsPK11AgentParamsiimPi) ;  /* 0xffffffbc1a747950 */ /* 0x000fea0003c3ffff */
.L_x_55:
[----:B------:R-:W-:-:S00]  /*4230*/  BRA `(.L_x_55) ;  /* 0xfffffffc00fc7947 */ /* 0x000fc0000383ffff */
[----:B------:R-:W-:-:S00]  /*4240*/  NOP ;  /* 0x0000000000007918 */ /* 0x000fc00000000000 */
        /* <DEDUP_REMOVED lines=11> */
.L_x_94:


//--------------------- .nv.shared.reserved.0     --------------------------
	.section	.nv.shared.reserved.0,"aw",@nobits
	.weak		__nv_reservedSMEM_offset_0_alias
	.size		__nv_reservedSMEM_offset_0_alias, 0, 64
	.other		__nv_reservedSMEM_offset_0_alias,@"STO_CUDA_RESERVED_SHARED STV_DEFAULT"
__nv_reservedSMEM_offset_0_alias:
	.zero		0
	.zero		64


//--------------------- .nv.constant0._Z14play_all_pairsPK11AgentParamsiimPi --------------------------
	.section	.nv.constant0._Z14play_all_pairsPK11AgentParamsiimPi,"a",@progbits
	.sectionflags	@""
	.align	4
.nv.constant0._Z14play_all_pairsPK11AgentParamsiimPi:
	.zero		928


//--------------------- SYMBOLS --------------------------

	.type		.nv.reservedSmem.offset0,@object
	.size		.nv.reservedSmem.offset0,0x4
